//
// Generated by NVIDIA NVVM Compiler
//
// Compiler Build ID: CL-36424714
// Cuda compilation tools, release 13.0, V13.0.88
// Based on NVVM 20.0.0
//

.version 9.0
.target sm_100
.address_size 64

	// .globl	_Z19game_of_life_kernelPKmPmi

.visible .entry _Z19game_of_life_kernelPKmPmi(
	.param .u64 .ptr .align 1 _Z19game_of_life_kernelPKmPmi_param_0,
	.param .u64 .ptr .align 1 _Z19game_of_life_kernelPKmPmi_param_1,
	.param .u32 _Z19game_of_life_kernelPKmPmi_param_2
)
{
	.reg .pred 	%p<143>;
	.reg .b16 	%rs<38>;
	.reg .b32 	%r<862>;
	.reg .b64 	%rd<447>;

	ld.param.u64 	%rd197, [_Z19game_of_life_kernelPKmPmi_param_0];
	ld.param.u32 	%r178, [_Z19game_of_life_kernelPKmPmi_param_2];
	cvta.to.global.u64 	%rd1, %rd197;
	mov.u32 	%r179, %ctaid.x;
	mov.u32 	%r180, %ntid.x;
	mov.u32 	%r181, %tid.x;
	mad.lo.s32 	%r1, %r179, %r180, %r181;
	mov.u32 	%r182, %ctaid.y;
	mov.u32 	%r183, %ntid.y;
	mov.u32 	%r184, %tid.y;
	mad.lo.s32 	%r2, %r182, %r183, %r184;
	max.s32 	%r185, %r2, %r1;
	setp.ge.s32 	%p1, %r185, %r178;
	@%p1 bra 	$L__BB0_272;
	mul.lo.s32 	%r3, %r178, %r2;
	add.s32 	%r4, %r3, %r1;
	mul.wide.s32 	%rd198, %r4, 8;
	add.s64 	%rd2, %rd1, %rd198;
	ld.global.nc.u64 	%rd3, [%rd2];
	cvt.u32.u64 	%r5, %rd3;
	shr.u64 	%rd199, %rd3, 8;
	cvt.u32.u64 	%r6, %rd199;
	setp.lt.s32 	%p2, %r1, 1;
	mov.b32 	%r844, 0;
	mov.u32 	%r845, %r844;
	mov.u32 	%r846, %r844;
	mov.u32 	%r847, %r844;
	mov.u32 	%r848, %r844;
	mov.u32 	%r849, %r844;
	mov.u32 	%r850, %r844;
	mov.u32 	%r851, %r844;
	@%p2 bra 	$L__BB0_3;
	add.s32 	%r187, %r4, -1;
	mul.wide.u32 	%rd200, %r187, 8;
	add.s64 	%rd201, %rd1, %rd200;
	ld.global.nc.u64 	%rd202, [%rd201];
	cvt.u32.u64 	%r188, %rd202;
	shr.u32 	%r189, %r188, 7;
	and.b32  	%r851, %r189, 1;
	shr.u32 	%r190, %r188, 15;
	and.b32  	%r850, %r190, 1;
	shr.u32 	%r191, %r188, 23;
	and.b32  	%r849, %r191, 1;
	shr.u32 	%r848, %r188, 31;
	shr.u64 	%rd203, %rd202, 39;
	cvt.u32.u64 	%r192, %rd203;
	and.b32  	%r847, %r192, 1;
	shr.u64 	%rd204, %rd202, 47;
	cvt.u32.u64 	%r193, %rd204;
	and.b32  	%r846, %r193, 1;
	shr.u64 	%rd205, %rd202, 55;
	cvt.u32.u64 	%r194, %rd205;
	and.b32  	%r845, %r194, 1;
	shr.u64 	%rd206, %rd202, 63;
	cvt.u32.u64 	%r844, %rd206;
$L__BB0_3:
	add.s32 	%r23, %r178, -1;
	setp.ge.s32 	%p3, %r1, %r23;
	mov.b32 	%r852, 0;
	mov.u32 	%r853, %r852;
	mov.u32 	%r854, %r852;
	mov.u32 	%r855, %r852;
	mov.u32 	%r856, %r852;
	mov.u32 	%r857, %r852;
	mov.u32 	%r858, %r852;
	mov.u32 	%r859, %r852;
	@%p3 bra 	$L__BB0_5;
	ld.global.nc.u64 	%rd207, [%rd2+8];
	cvt.u32.u64 	%r196, %rd207;
	shr.u32 	%r197, %r196, 8;
	shr.u32 	%r198, %r196, 16;
	shr.u32 	%r199, %r196, 24;
	{ .reg .b32 tmp; mov.b64 {tmp, %r200}, %rd207; }
	shr.u64 	%rd208, %rd207, 40;
	cvt.u32.u64 	%r201, %rd208;
	shr.u64 	%rd209, %rd207, 48;
	cvt.u32.u64 	%r202, %rd209;
	shr.u64 	%rd210, %rd207, 56;
	cvt.u32.u64 	%r203, %rd210;
	and.b32  	%r859, %r196, 1;
	and.b32  	%r858, %r197, 1;
	and.b32  	%r857, %r198, 1;
	and.b32  	%r856, %r199, 1;
	and.b32  	%r855, %r200, 1;
	and.b32  	%r854, %r201, 1;
	and.b32  	%r853, %r202, 1;
	and.b32  	%r852, %r203, 1;
$L__BB0_5:
	setp.eq.s32 	%p4, %r2, 0;
	mov.b16 	%rs33, 0;
	mov.b32 	%r860, 0;
	mov.u16 	%rs34, %rs33;
	@%p4 bra 	$L__BB0_10;
	setp.lt.s32 	%p5, %r1, 1;
	sub.s32 	%r205, %r3, %r178;
	add.s32 	%r40, %r205, %r1;
	mul.wide.s32 	%rd211, %r40, 8;
	add.s64 	%rd4, %rd1, %rd211;
	ld.global.nc.u8 	%rs13, [%rd4+7];
	cvt.u16.u8 	%rs34, %rs13;
	mov.b16 	%rs33, 0;
	@%p5 bra 	$L__BB0_8;
	add.s32 	%r206, %r40, -1;
	mul.wide.u32 	%rd212, %r206, 8;
	add.s64 	%rd213, %rd1, %rd212;
	ld.global.nc.u8 	%rs14, [%rd213+7];
	cvt.u16.u8 	%rs33, %rs14;
$L__BB0_8:
	@%p3 bra 	$L__BB0_10;
	ld.global.nc.u64 	%rd214, [%rd4+8];
	shr.u64 	%rd215, %rd214, 47;
	cvt.u32.u64 	%r208, %rd215;
	and.b32  	%r860, %r208, 512;
$L__BB0_10:
	setp.ge.u32 	%p7, %r2, %r23;
	mov.b16 	%rs36, 0;
	mov.b32 	%r861, 0;
	mov.u16 	%rs37, %rs36;
	@%p7 bra 	$L__BB0_15;
	setp.lt.s32 	%p8, %r1, 1;
	mul.wide.s32 	%rd216, %r178, 8;
	add.s64 	%rd5, %rd2, %rd216;
	ld.global.nc.u8 	%rs17, [%rd5];
	cvt.u16.u8 	%rs37, %rs17;
	mov.b16 	%rs36, 0;
	@%p8 bra 	$L__BB0_13;
	add.s32 	%r210, %r23, %r4;
	mul.wide.u32 	%rd217, %r210, 8;
	add.s64 	%rd218, %rd1, %rd217;
	ld.global.nc.u8 	%rs18, [%rd218];
	cvt.u16.u8 	%rs36, %rs18;
$L__BB0_13:
	@%p3 bra 	$L__BB0_15;
	ld.global.nc.u32 	%r212, [%rd5+8];
	shl.b32 	%r213, %r212, 9;
	and.b32  	%r861, %r213, 512;
$L__BB0_15:
	setp.lt.u32 	%p10, %r2, %r23;
	setp.lt.s32 	%p11, %r1, %r23;
	setp.gt.s32 	%p12, %r1, 0;
	setp.ne.s32 	%p13, %r2, 0;
	and.b16  	%rs19, %rs33, 128;
	shr.u16 	%rs20, %rs19, 7;
	cvt.u32.u16 	%r215, %rs20;
	selp.b32 	%r216, %r215, 0, %p12;
	selp.b32 	%r217, %r216, 0, %p13;
	shr.u16 	%rs21, %rs34, 1;
	and.b16  	%rs22, %rs34, 255;
	mul.wide.u16 	%r219, %rs22, 2;
	or.b32  	%r45, %r217, %r219;
	selp.b32 	%r221, %r860, 0, %p11;
	selp.b32 	%r222, %r221, 0, %p13;
	add.s32 	%r46, %r45, %r222;
	and.b16  	%rs23, %rs36, 128;
	shr.u16 	%rs24, %rs23, 7;
	cvt.u32.u16 	%r223, %rs24;
	selp.b32 	%r224, %r223, 0, %p10;
	selp.b32 	%r47, %r224, 0, %p12;
	and.b16  	%rs25, %rs37, 255;
	mul.wide.u16 	%r225, %rs25, 2;
	or.b32  	%r48, %r47, %r225;
	selp.b32 	%r226, %r861, 0, %p11;
	selp.b32 	%r49, %r226, 0, %p10;
	shl.b32 	%r50, %r6, 1;
	cvt.u16.u32 	%rs26, %r217;
	cvt.u16.u32 	%rs27, %r219;
	and.b16  	%rs28, %rs26, %rs27;
	xor.b16  	%rs29, %rs26, %rs27;
	shr.u16 	%rs30, %rs29, 1;
	add.s16 	%rs31, %rs28, %rs30;
	cvt.u32.u16 	%r227, %rs31;
	and.b32  	%r51, %r227, 1;
	cvt.u32.u16 	%r228, %rs21;
	and.b32  	%r52, %r228, 1;
	shr.u32 	%r229, %r5, 1;
	and.b32  	%r53, %r229, 1;
	and.b32  	%r54, %r6, 1;
	shr.u32 	%r230, %r6, 1;
	and.b32  	%r55, %r230, 1;
	add.s32 	%r231, %r851, %r217;
	add.s32 	%r232, %r231, %r850;
	add.s32 	%r233, %r232, %r51;
	add.s32 	%r234, %r233, %r52;
	add.s32 	%r235, %r234, %r53;
	add.s32 	%r236, %r235, %r54;
	add.s32 	%r214, %r236, %r55;
	mov.b64 	%rd383, 1;
	setp.eq.s32 	%p14, %r214, 3;
	@%p14 bra 	$L__BB0_19;
	setp.ne.s32 	%p15, %r214, 2;
	@%p15 bra 	$L__BB0_18;
	and.b64  	%rd383, %rd3, 1;
	bra.uni 	$L__BB0_19;
$L__BB0_18:
	mov.b64 	%rd383, 0;
$L__BB0_19:
	shr.u32 	%r238, %r45, 3;
	and.b32  	%r56, %r238, 1;
	and.b32  	%r239, %r5, 1;
	shr.u32 	%r240, %r5, 2;
	and.b32  	%r57, %r240, 1;
	shr.u32 	%r241, %r50, 3;
	and.b32  	%r58, %r241, 1;
	add.s32 	%r242, %r239, %r51;
	add.s32 	%r243, %r242, %r54;
	add.s32 	%r244, %r243, %r52;
	add.s32 	%r245, %r244, %r56;
	add.s32 	%r246, %r245, %r57;
	add.s32 	%r247, %r246, %r55;
	add.s32 	%r237, %r247, %r58;
	mov.b64 	%rd384, 2;
	setp.eq.s32 	%p16, %r237, 3;
	@%p16 bra 	$L__BB0_23;
	setp.ne.s32 	%p17, %r237, 2;
	@%p17 bra 	$L__BB0_22;
	and.b64  	%rd384, %rd3, 2;
	bra.uni 	$L__BB0_23;
$L__BB0_22:
	mov.b64 	%rd384, 0;
$L__BB0_23:
	or.b64  	%rd10, %rd384, %rd383;
	shr.u32 	%r249, %r45, 4;
	and.b32  	%r59, %r249, 1;
	shr.u32 	%r250, %r5, 3;
	and.b32  	%r60, %r250, 1;
	shr.u32 	%r251, %r50, 4;
	and.b32  	%r61, %r251, 1;
	add.s32 	%r252, %r53, %r52;
	add.s32 	%r253, %r252, %r55;
	add.s32 	%r254, %r253, %r56;
	add.s32 	%r255, %r254, %r59;
	add.s32 	%r256, %r255, %r60;
	add.s32 	%r257, %r256, %r58;
	add.s32 	%r248, %r257, %r61;
	mov.b64 	%rd385, 4;
	setp.eq.s32 	%p18, %r248, 3;
	@%p18 bra 	$L__BB0_27;
	setp.ne.s32 	%p19, %r248, 2;
	@%p19 bra 	$L__BB0_26;
	and.b64  	%rd385, %rd3, 4;
	bra.uni 	$L__BB0_27;
$L__BB0_26:
	mov.b64 	%rd385, 0;
$L__BB0_27:
	or.b64  	%rd13, %rd385, %rd10;
	shr.u32 	%r259, %r45, 5;
	and.b32  	%r62, %r259, 1;
	cvt.u32.u64 	%r260, %rd3;
	shr.u32 	%r261, %r260, 4;
	and.b32  	%r63, %r261, 1;
	shr.u32 	%r262, %r50, 5;
	and.b32  	%r64, %r262, 1;
	add.s32 	%r263, %r57, %r56;
	add.s32 	%r264, %r263, %r58;
	add.s32 	%r265, %r264, %r59;
	add.s32 	%r266, %r265, %r62;
	add.s32 	%r267, %r266, %r63;
	add.s32 	%r268, %r267, %r61;
	add.s32 	%r258, %r268, %r64;
	mov.b64 	%rd386, 8;
	setp.eq.s32 	%p20, %r258, 3;
	@%p20 bra 	$L__BB0_31;
	setp.ne.s32 	%p21, %r258, 2;
	@%p21 bra 	$L__BB0_30;
	and.b64  	%rd386, %rd3, 8;
	bra.uni 	$L__BB0_31;
$L__BB0_30:
	mov.b64 	%rd386, 0;
$L__BB0_31:
	or.b64  	%rd16, %rd386, %rd13;
	shr.u32 	%r270, %r45, 6;
	and.b32  	%r65, %r270, 1;
	cvt.u32.u64 	%r271, %rd3;
	shr.u32 	%r272, %r271, 5;
	and.b32  	%r66, %r272, 1;
	shr.u32 	%r273, %r50, 6;
	and.b32  	%r67, %r273, 1;
	add.s32 	%r274, %r60, %r59;
	add.s32 	%r275, %r274, %r61;
	add.s32 	%r276, %r275, %r62;
	add.s32 	%r277, %r276, %r65;
	add.s32 	%r278, %r277, %r66;
	add.s32 	%r279, %r278, %r64;
	add.s32 	%r269, %r279, %r67;
	mov.b64 	%rd387, 16;
	setp.eq.s32 	%p22, %r269, 3;
	@%p22 bra 	$L__BB0_35;
	setp.ne.s32 	%p23, %r269, 2;
	@%p23 bra 	$L__BB0_34;
	and.b64  	%rd387, %rd3, 16;
	bra.uni 	$L__BB0_35;
$L__BB0_34:
	mov.b64 	%rd387, 0;
$L__BB0_35:
	or.b64  	%rd19, %rd387, %rd16;
	shr.u32 	%r281, %r45, 7;
	and.b32  	%r68, %r281, 1;
	cvt.u32.u64 	%r282, %rd3;
	shr.u32 	%r283, %r282, 6;
	and.b32  	%r69, %r283, 1;
	shr.u32 	%r284, %r50, 7;
	and.b32  	%r70, %r284, 1;
	add.s32 	%r285, %r63, %r62;
	add.s32 	%r286, %r285, %r64;
	add.s32 	%r287, %r286, %r65;
	add.s32 	%r288, %r287, %r68;
	add.s32 	%r289, %r288, %r69;
	add.s32 	%r290, %r289, %r67;
	add.s32 	%r280, %r290, %r70;
	mov.b64 	%rd388, 32;
	setp.eq.s32 	%p24, %r280, 3;
	@%p24 bra 	$L__BB0_39;
	setp.ne.s32 	%p25, %r280, 2;
	@%p25 bra 	$L__BB0_38;
	and.b64  	%rd388, %rd3, 32;
	bra.uni 	$L__BB0_39;
$L__BB0_38:
	mov.b64 	%rd388, 0;
$L__BB0_39:
	or.b64  	%rd22, %rd388, %rd19;
	shr.u32 	%r71, %r45, 8;
	cvt.u32.u64 	%r292, %rd3;
	shr.u32 	%r293, %r292, 7;
	and.b32  	%r294, %r293, 1;
	shr.u32 	%r295, %r50, 8;
	and.b32  	%r72, %r295, 1;
	add.s32 	%r296, %r66, %r65;
	add.s32 	%r297, %r296, %r67;
	add.s32 	%r298, %r297, %r68;
	add.s32 	%r299, %r298, %r71;
	add.s32 	%r300, %r299, %r294;
	add.s32 	%r301, %r300, %r70;
	add.s32 	%r291, %r301, %r72;
	mov.b64 	%rd389, 64;
	setp.eq.s32 	%p26, %r291, 3;
	@%p26 bra 	$L__BB0_43;
	setp.ne.s32 	%p27, %r291, 2;
	@%p27 bra 	$L__BB0_42;
	and.b64  	%rd389, %rd3, 64;
	bra.uni 	$L__BB0_43;
$L__BB0_42:
	mov.b64 	%rd389, 0;
$L__BB0_43:
	or.b64  	%rd25, %rd389, %rd22;
	shr.u32 	%r303, %r46, 9;
	add.s32 	%r304, %r69, %r68;
	add.s32 	%r305, %r304, %r70;
	add.s32 	%r306, %r305, %r71;
	add.s32 	%r307, %r306, %r303;
	add.s32 	%r308, %r307, %r859;
	add.s32 	%r309, %r308, %r72;
	add.s32 	%r302, %r309, %r858;
	mov.b64 	%rd390, 128;
	setp.eq.s32 	%p28, %r302, 3;
	@%p28 bra 	$L__BB0_47;
	setp.ne.s32 	%p29, %r302, 2;
	@%p29 bra 	$L__BB0_46;
	and.b64  	%rd390, %rd3, 128;
	bra.uni 	$L__BB0_47;
$L__BB0_46:
	mov.b64 	%rd390, 0;
$L__BB0_47:
	or.b64  	%rd28, %rd390, %rd25;
	cvt.u32.u64 	%r311, %rd3;
	shl.b32 	%r73, %r311, 1;
	shr.u64 	%rd236, %rd3, 16;
	cvt.u32.u64 	%r312, %rd236;
	shl.b32 	%r74, %r312, 1;
	shr.u32 	%r313, %r311, 1;
	and.b32  	%r75, %r313, 1;
	shr.u32 	%r314, %r311, 9;
	and.b32  	%r76, %r314, 1;
	and.b32  	%r77, %r312, 1;
	shr.u32 	%r315, %r312, 1;
	and.b32  	%r78, %r315, 1;
	add.s32 	%r316, %r850, %r851;
	add.s32 	%r317, %r316, %r849;
	and.b32  	%r318, %r311, 1;
	add.s32 	%r319, %r317, %r318;
	add.s32 	%r320, %r319, %r75;
	add.s32 	%r321, %r320, %r76;
	add.s32 	%r322, %r321, %r77;
	add.s32 	%r310, %r322, %r78;
	mov.b64 	%rd391, 256;
	setp.eq.s32 	%p30, %r310, 3;
	@%p30 bra 	$L__BB0_51;
	setp.ne.s32 	%p31, %r310, 2;
	@%p31 bra 	$L__BB0_50;
	and.b64  	%rd391, %rd3, 256;
	bra.uni 	$L__BB0_51;
$L__BB0_50:
	mov.b64 	%rd391, 0;
$L__BB0_51:
	or.b64  	%rd31, %rd391, %rd28;
	shr.u32 	%r324, %r73, 3;
	and.b32  	%r79, %r324, 1;
	shr.u64 	%rd239, %rd3, 8;
	cvt.u32.u64 	%r325, %rd239;
	shr.u32 	%r326, %r325, 2;
	and.b32  	%r80, %r326, 1;
	shr.u32 	%r327, %r74, 3;
	and.b32  	%r81, %r327, 1;
	cvt.u32.u64 	%r328, %rd3;
	and.b32  	%r329, %r328, 1;
	and.b32  	%r330, %r325, 1;
	add.s32 	%r331, %r330, %r329;
	add.s32 	%r332, %r331, %r77;
	add.s32 	%r333, %r332, %r75;
	add.s32 	%r334, %r333, %r79;
	add.s32 	%r335, %r334, %r80;
	add.s32 	%r336, %r335, %r78;
	add.s32 	%r323, %r336, %r81;
	mov.b64 	%rd392, 512;
	setp.eq.s32 	%p32, %r323, 3;
	@%p32 bra 	$L__BB0_55;
	setp.ne.s32 	%p33, %r323, 2;
	@%p33 bra 	$L__BB0_54;
	and.b64  	%rd392, %rd3, 512;
	bra.uni 	$L__BB0_55;
$L__BB0_54:
	mov.b64 	%rd392, 0;
$L__BB0_55:
	or.b64  	%rd34, %rd392, %rd31;
	shr.u32 	%r338, %r73, 4;
	and.b32  	%r82, %r338, 1;
	cvt.u32.u64 	%r339, %rd3;
	shr.u32 	%r340, %r339, 11;
	and.b32  	%r83, %r340, 1;
	shr.u32 	%r341, %r74, 4;
	and.b32  	%r84, %r341, 1;
	add.s32 	%r342, %r76, %r75;
	add.s32 	%r343, %r342, %r78;
	add.s32 	%r344, %r343, %r79;
	add.s32 	%r345, %r344, %r82;
	add.s32 	%r346, %r345, %r83;
	add.s32 	%r347, %r346, %r81;
	add.s32 	%r337, %r347, %r84;
	mov.b64 	%rd393, 1024;
	setp.eq.s32 	%p34, %r337, 3;
	@%p34 bra 	$L__BB0_59;
	setp.ne.s32 	%p35, %r337, 2;
	@%p35 bra 	$L__BB0_58;
	and.b64  	%rd393, %rd3, 1024;
	bra.uni 	$L__BB0_59;
$L__BB0_58:
	mov.b64 	%rd393, 0;
$L__BB0_59:
	or.b64  	%rd37, %rd393, %rd34;
	shr.u32 	%r349, %r73, 5;
	and.b32  	%r85, %r349, 1;
	cvt.u32.u64 	%r350, %rd3;
	shr.u32 	%r351, %r350, 12;
	and.b32  	%r86, %r351, 1;
	shr.u32 	%r352, %r74, 5;
	and.b32  	%r87, %r352, 1;
	add.s32 	%r353, %r80, %r79;
	add.s32 	%r354, %r353, %r81;
	add.s32 	%r355, %r354, %r82;
	add.s32 	%r356, %r355, %r85;
	add.s32 	%r357, %r356, %r86;
	add.s32 	%r358, %r357, %r84;
	add.s32 	%r348, %r358, %r87;
	mov.b64 	%rd394, 2048;
	setp.eq.s32 	%p36, %r348, 3;
	@%p36 bra 	$L__BB0_63;
	setp.ne.s32 	%p37, %r348, 2;
	@%p37 bra 	$L__BB0_62;
	and.b64  	%rd394, %rd3, 2048;
	bra.uni 	$L__BB0_63;
$L__BB0_62:
	mov.b64 	%rd394, 0;
$L__BB0_63:
	or.b64  	%rd40, %rd394, %rd37;
	shr.u32 	%r360, %r73, 6;
	and.b32  	%r88, %r360, 1;
	cvt.u32.u64 	%r361, %rd3;
	shr.u32 	%r362, %r361, 13;
	and.b32  	%r89, %r362, 1;
	shr.u32 	%r363, %r74, 6;
	and.b32  	%r90, %r363, 1;
	add.s32 	%r364, %r83, %r82;
	add.s32 	%r365, %r364, %r84;
	add.s32 	%r366, %r365, %r85;
	add.s32 	%r367, %r366, %r88;
	add.s32 	%r368, %r367, %r89;
	add.s32 	%r369, %r368, %r87;
	add.s32 	%r359, %r369, %r90;
	mov.b64 	%rd395, 4096;
	setp.eq.s32 	%p38, %r359, 3;
	@%p38 bra 	$L__BB0_67;
	setp.ne.s32 	%p39, %r359, 2;
	@%p39 bra 	$L__BB0_66;
	and.b64  	%rd395, %rd3, 4096;
	bra.uni 	$L__BB0_67;
$L__BB0_66:
	mov.b64 	%rd395, 0;
$L__BB0_67:
	or.b64  	%rd43, %rd395, %rd40;
	shr.u32 	%r371, %r73, 7;
	and.b32  	%r91, %r371, 1;
	cvt.u32.u64 	%r372, %rd3;
	shr.u32 	%r373, %r372, 14;
	and.b32  	%r92, %r373, 1;
	shr.u32 	%r374, %r74, 7;
	and.b32  	%r93, %r374, 1;
	add.s32 	%r375, %r86, %r85;
	add.s32 	%r376, %r375, %r87;
	add.s32 	%r377, %r376, %r88;
	add.s32 	%r378, %r377, %r91;
	add.s32 	%r379, %r378, %r92;
	add.s32 	%r380, %r379, %r90;
	add.s32 	%r370, %r380, %r93;
	mov.b64 	%rd396, 8192;
	setp.eq.s32 	%p40, %r370, 3;
	@%p40 bra 	$L__BB0_71;
	setp.ne.s32 	%p41, %r370, 2;
	@%p41 bra 	$L__BB0_70;
	and.b64  	%rd396, %rd3, 8192;
	bra.uni 	$L__BB0_71;
$L__BB0_70:
	mov.b64 	%rd396, 0;
$L__BB0_71:
	or.b64  	%rd46, %rd396, %rd43;
	shr.u32 	%r382, %r73, 8;
	and.b32  	%r94, %r382, 1;
	cvt.u32.u64 	%r383, %rd3;
	shr.u32 	%r384, %r383, 15;
	and.b32  	%r385, %r384, 1;
	shr.u32 	%r386, %r74, 8;
	and.b32  	%r95, %r386, 1;
	add.s32 	%r387, %r89, %r88;
	add.s32 	%r388, %r387, %r90;
	add.s32 	%r389, %r388, %r91;
	add.s32 	%r390, %r389, %r94;
	add.s32 	%r391, %r390, %r385;
	add.s32 	%r392, %r391, %r93;
	add.s32 	%r381, %r392, %r95;
	mov.b64 	%rd397, 16384;
	setp.eq.s32 	%p42, %r381, 3;
	@%p42 bra 	$L__BB0_75;
	setp.ne.s32 	%p43, %r381, 2;
	@%p43 bra 	$L__BB0_74;
	and.b64  	%rd397, %rd3, 16384;
	bra.uni 	$L__BB0_75;
$L__BB0_74:
	mov.b64 	%rd397, 0;
$L__BB0_75:
	or.b64  	%rd49, %rd397, %rd46;
	add.s32 	%r394, %r92, %r91;
	add.s32 	%r395, %r394, %r93;
	add.s32 	%r396, %r395, %r94;
	add.s32 	%r397, %r396, %r859;
	add.s32 	%r398, %r397, %r858;
	add.s32 	%r399, %r398, %r95;
	add.s32 	%r393, %r399, %r857;
	mov.b64 	%rd398, 32768;
	setp.eq.s32 	%p44, %r393, 3;
	@%p44 bra 	$L__BB0_79;
	setp.ne.s32 	%p45, %r393, 2;
	@%p45 bra 	$L__BB0_78;
	and.b64  	%rd398, %rd3, 32768;
	bra.uni 	$L__BB0_79;
$L__BB0_78:
	mov.b64 	%rd398, 0;
$L__BB0_79:
	or.b64  	%rd52, %rd398, %rd49;
	cvt.u32.u64 	%r401, %rd3;
	shr.u64 	%rd254, %rd3, 24;
	cvt.u32.u64 	%r402, %rd254;
	shl.b32 	%r96, %r402, 1;
	shr.u32 	%r403, %r401, 17;
	and.b32  	%r97, %r403, 1;
	and.b32  	%r98, %r402, 1;
	shr.u32 	%r404, %r402, 1;
	and.b32  	%r99, %r404, 1;
	add.s32 	%r405, %r849, %r850;
	add.s32 	%r406, %r405, %r848;
	shr.u32 	%r407, %r401, 8;
	and.b32  	%r408, %r407, 1;
	add.s32 	%r409, %r406, %r408;
	add.s32 	%r410, %r409, %r55;
	add.s32 	%r411, %r410, %r97;
	add.s32 	%r412, %r411, %r98;
	add.s32 	%r400, %r412, %r99;
	mov.b64 	%rd399, 65536;
	setp.eq.s32 	%p46, %r400, 3;
	@%p46 bra 	$L__BB0_83;
	setp.ne.s32 	%p47, %r400, 2;
	@%p47 bra 	$L__BB0_82;
	and.b64  	%rd399, %rd3, 65536;
	bra.uni 	$L__BB0_83;
$L__BB0_82:
	mov.b64 	%rd399, 0;
$L__BB0_83:
	or.b64  	%rd55, %rd399, %rd52;
	shr.u64 	%rd257, %rd3, 16;
	cvt.u32.u64 	%r414, %rd257;
	shr.u32 	%r415, %r414, 2;
	and.b32  	%r100, %r415, 1;
	shr.u32 	%r416, %r96, 3;
	and.b32  	%r101, %r416, 1;
	and.b32  	%r417, %r414, 1;
	cvt.u32.u64 	%r418, %rd3;
	shr.u32 	%r419, %r418, 8;
	and.b32  	%r420, %r419, 1;
	add.s32 	%r421, %r417, %r420;
	add.s32 	%r422, %r421, %r98;
	add.s32 	%r423, %r422, %r55;
	add.s32 	%r424, %r423, %r58;
	add.s32 	%r425, %r424, %r100;
	add.s32 	%r426, %r425, %r99;
	add.s32 	%r413, %r426, %r101;
	mov.b64 	%rd400, 131072;
	setp.eq.s32 	%p48, %r413, 3;
	@%p48 bra 	$L__BB0_87;
	setp.ne.s32 	%p49, %r413, 2;
	@%p49 bra 	$L__BB0_86;
	and.b64  	%rd400, %rd3, 131072;
	bra.uni 	$L__BB0_87;
$L__BB0_86:
	mov.b64 	%rd400, 0;
$L__BB0_87:
	or.b64  	%rd58, %rd400, %rd55;
	cvt.u32.u64 	%r428, %rd3;
	shr.u32 	%r429, %r428, 19;
	and.b32  	%r102, %r429, 1;
	shr.u32 	%r430, %r96, 4;
	and.b32  	%r103, %r430, 1;
	add.s32 	%r431, %r97, %r55;
	add.s32 	%r432, %r431, %r99;
	add.s32 	%r433, %r432, %r58;
	add.s32 	%r434, %r433, %r61;
	add.s32 	%r435, %r434, %r102;
	add.s32 	%r436, %r435, %r101;
	add.s32 	%r427, %r436, %r103;
	mov.b64 	%rd401, 262144;
	setp.eq.s32 	%p50, %r427, 3;
	@%p50 bra 	$L__BB0_91;
	setp.ne.s32 	%p51, %r427, 2;
	@%p51 bra 	$L__BB0_90;
	and.b64  	%rd401, %rd3, 262144;
	bra.uni 	$L__BB0_91;
$L__BB0_90:
	mov.b64 	%rd401, 0;
$L__BB0_91:
	or.b64  	%rd61, %rd401, %rd58;
	cvt.u32.u64 	%r438, %rd3;
	shr.u32 	%r439, %r438, 20;
	and.b32  	%r104, %r439, 1;
	shr.u32 	%r440, %r96, 5;
	and.b32  	%r105, %r440, 1;
	add.s32 	%r441, %r100, %r58;
	add.s32 	%r442, %r441, %r101;
	add.s32 	%r443, %r442, %r61;
	add.s32 	%r444, %r443, %r64;
	add.s32 	%r445, %r444, %r104;
	add.s32 	%r446, %r445, %r103;
	add.s32 	%r437, %r446, %r105;
	mov.b64 	%rd402, 524288;
	setp.eq.s32 	%p52, %r437, 3;
	@%p52 bra 	$L__BB0_95;
	setp.ne.s32 	%p53, %r437, 2;
	@%p53 bra 	$L__BB0_94;
	and.b64  	%rd402, %rd3, 524288;
	bra.uni 	$L__BB0_95;
$L__BB0_94:
	mov.b64 	%rd402, 0;
$L__BB0_95:
	or.b64  	%rd64, %rd402, %rd61;
	cvt.u32.u64 	%r448, %rd3;
	shr.u32 	%r449, %r448, 21;
	and.b32  	%r106, %r449, 1;
	shr.u32 	%r450, %r96, 6;
	and.b32  	%r107, %r450, 1;
	add.s32 	%r451, %r102, %r61;
	add.s32 	%r452, %r451, %r103;
	add.s32 	%r453, %r452, %r64;
	add.s32 	%r454, %r453, %r67;
	add.s32 	%r455, %r454, %r106;
	add.s32 	%r456, %r455, %r105;
	add.s32 	%r447, %r456, %r107;
	mov.b64 	%rd403, 1048576;
	setp.eq.s32 	%p54, %r447, 3;
	@%p54 bra 	$L__BB0_99;
	setp.ne.s32 	%p55, %r447, 2;
	@%p55 bra 	$L__BB0_98;
	and.b64  	%rd403, %rd3, 1048576;
	bra.uni 	$L__BB0_99;
$L__BB0_98:
	mov.b64 	%rd403, 0;
$L__BB0_99:
	or.b64  	%rd67, %rd403, %rd64;
	cvt.u32.u64 	%r458, %rd3;
	shr.u32 	%r459, %r458, 22;
	and.b32  	%r108, %r459, 1;
	shr.u32 	%r460, %r96, 7;
	and.b32  	%r109, %r460, 1;
	add.s32 	%r461, %r104, %r64;
	add.s32 	%r462, %r461, %r105;
	add.s32 	%r463, %r462, %r67;
	add.s32 	%r464, %r463, %r70;
	add.s32 	%r465, %r464, %r108;
	add.s32 	%r466, %r465, %r107;
	add.s32 	%r457, %r466, %r109;
	mov.b64 	%rd404, 2097152;
	setp.eq.s32 	%p56, %r457, 3;
	@%p56 bra 	$L__BB0_103;
	setp.ne.s32 	%p57, %r457, 2;
	@%p57 bra 	$L__BB0_102;
	and.b64  	%rd404, %rd3, 2097152;
	bra.uni 	$L__BB0_103;
$L__BB0_102:
	mov.b64 	%rd404, 0;
$L__BB0_103:
	or.b64  	%rd70, %rd404, %rd67;
	cvt.u32.u64 	%r468, %rd3;
	shr.u32 	%r469, %r468, 23;
	and.b32  	%r470, %r469, 1;
	shr.u32 	%r471, %r96, 8;
	and.b32  	%r110, %r471, 1;
	add.s32 	%r472, %r106, %r67;
	add.s32 	%r473, %r472, %r107;
	add.s32 	%r474, %r473, %r70;
	add.s32 	%r475, %r474, %r72;
	add.s32 	%r476, %r475, %r470;
	add.s32 	%r477, %r476, %r109;
	add.s32 	%r467, %r477, %r110;
	mov.b64 	%rd405, 4194304;
	setp.eq.s32 	%p58, %r467, 3;
	@%p58 bra 	$L__BB0_107;
	setp.ne.s32 	%p59, %r467, 2;
	@%p59 bra 	$L__BB0_106;
	and.b64  	%rd405, %rd3, 4194304;
	bra.uni 	$L__BB0_107;
$L__BB0_106:
	mov.b64 	%rd405, 0;
$L__BB0_107:
	or.b64  	%rd73, %rd405, %rd70;
	add.s32 	%r479, %r108, %r70;
	add.s32 	%r480, %r479, %r109;
	add.s32 	%r481, %r480, %r72;
	add.s32 	%r482, %r481, %r858;
	add.s32 	%r483, %r482, %r857;
	add.s32 	%r484, %r483, %r110;
	add.s32 	%r478, %r484, %r856;
	mov.b64 	%rd406, 8388608;
	setp.eq.s32 	%p60, %r478, 3;
	@%p60 bra 	$L__BB0_111;
	setp.ne.s32 	%p61, %r478, 2;
	@%p61 bra 	$L__BB0_110;
	and.b64  	%rd406, %rd3, 8388608;
	bra.uni 	$L__BB0_111;
$L__BB0_110:
	mov.b64 	%rd406, 0;
$L__BB0_111:
	or.b64  	%rd76, %rd406, %rd73;
	cvt.u32.u64 	%r486, %rd3;
	{ .reg .b32 tmp; mov.b64 {tmp, %r487}, %rd3; }
	shl.b32 	%r111, %r487, 1;
	shr.u32 	%r488, %r486, 25;
	and.b32  	%r112, %r488, 1;
	and.b32  	%r113, %r487, 1;
	shr.u64 	%rd272, %rd3, 33;
	cvt.u32.u64 	%r489, %rd272;
	and.b32  	%r114, %r489, 1;
	add.s32 	%r490, %r848, %r849;
	add.s32 	%r491, %r490, %r847;
	shr.u32 	%r492, %r486, 16;
	and.b32  	%r493, %r492, 1;
	add.s32 	%r494, %r491, %r493;
	add.s32 	%r495, %r494, %r78;
	add.s32 	%r496, %r495, %r112;
	add.s32 	%r497, %r496, %r113;
	add.s32 	%r485, %r497, %r114;
	mov.b64 	%rd407, 16777216;
	setp.eq.s32 	%p62, %r485, 3;
	@%p62 bra 	$L__BB0_115;
	setp.ne.s32 	%p63, %r485, 2;
	@%p63 bra 	$L__BB0_114;
	and.b64  	%rd407, %rd3, 16777216;
	bra.uni 	$L__BB0_115;
$L__BB0_114:
	mov.b64 	%rd407, 0;
$L__BB0_115:
	or.b64  	%rd79, %rd407, %rd76;
	cvt.u32.u64 	%r499, %rd3;
	shr.u32 	%r500, %r499, 26;
	and.b32  	%r115, %r500, 1;
	shr.u32 	%r501, %r111, 3;
	and.b32  	%r116, %r501, 1;
	shr.u32 	%r502, %r499, 16;
	and.b32  	%r503, %r502, 1;
	add.s32 	%r504, %r98, %r503;
	add.s32 	%r505, %r504, %r113;
	add.s32 	%r506, %r505, %r78;
	add.s32 	%r507, %r506, %r81;
	add.s32 	%r508, %r507, %r115;
	add.s32 	%r509, %r508, %r114;
	add.s32 	%r498, %r509, %r116;
	mov.b64 	%rd408, 33554432;
	setp.eq.s32 	%p64, %r498, 3;
	@%p64 bra 	$L__BB0_119;
	setp.ne.s32 	%p65, %r498, 2;
	@%p65 bra 	$L__BB0_118;
	and.b64  	%rd408, %rd3, 33554432;
	bra.uni 	$L__BB0_119;
$L__BB0_118:
	mov.b64 	%rd408, 0;
$L__BB0_119:
	or.b64  	%rd82, %rd408, %rd79;
	cvt.u32.u64 	%r511, %rd3;
	shr.u32 	%r512, %r511, 27;
	and.b32  	%r117, %r512, 1;
	shr.u32 	%r513, %r111, 4;
	and.b32  	%r118, %r513, 1;
	add.s32 	%r514, %r112, %r78;
	add.s32 	%r515, %r514, %r114;
	add.s32 	%r516, %r515, %r81;
	add.s32 	%r517, %r516, %r84;
	add.s32 	%r518, %r517, %r117;
	add.s32 	%r519, %r518, %r116;
	add.s32 	%r510, %r519, %r118;
	mov.b64 	%rd409, 67108864;
	setp.eq.s32 	%p66, %r510, 3;
	@%p66 bra 	$L__BB0_123;
	setp.ne.s32 	%p67, %r510, 2;
	@%p67 bra 	$L__BB0_122;
	and.b64  	%rd409, %rd3, 67108864;
	bra.uni 	$L__BB0_123;
$L__BB0_122:
	mov.b64 	%rd409, 0;
$L__BB0_123:
	or.b64  	%rd85, %rd409, %rd82;
	cvt.u32.u64 	%r521, %rd3;
	shr.u32 	%r522, %r521, 28;
	and.b32  	%r119, %r522, 1;
	shr.u32 	%r523, %r111, 5;
	and.b32  	%r120, %r523, 1;
	add.s32 	%r524, %r115, %r81;
	add.s32 	%r525, %r524, %r116;
	add.s32 	%r526, %r525, %r84;
	add.s32 	%r527, %r526, %r87;
	add.s32 	%r528, %r527, %r119;
	add.s32 	%r529, %r528, %r118;
	add.s32 	%r520, %r529, %r120;
	mov.b64 	%rd410, 134217728;
	setp.eq.s32 	%p68, %r520, 3;
	@%p68 bra 	$L__BB0_127;
	setp.ne.s32 	%p69, %r520, 2;
	@%p69 bra 	$L__BB0_126;
	and.b64  	%rd410, %rd3, 134217728;
	bra.uni 	$L__BB0_127;
$L__BB0_126:
	mov.b64 	%rd410, 0;
$L__BB0_127:
	or.b64  	%rd88, %rd410, %rd85;
	cvt.u32.u64 	%r531, %rd3;
	shr.u32 	%r532, %r531, 29;
	and.b32  	%r121, %r532, 1;
	shr.u32 	%r533, %r111, 6;
	and.b32  	%r122, %r533, 1;
	add.s32 	%r534, %r117, %r84;
	add.s32 	%r535, %r534, %r118;
	add.s32 	%r536, %r535, %r87;
	add.s32 	%r537, %r536, %r90;
	add.s32 	%r538, %r537, %r121;
	add.s32 	%r539, %r538, %r120;
	add.s32 	%r530, %r539, %r122;
	mov.b64 	%rd411, 268435456;
	setp.eq.s32 	%p70, %r530, 3;
	@%p70 bra 	$L__BB0_131;
	setp.ne.s32 	%p71, %r530, 2;
	@%p71 bra 	$L__BB0_130;
	and.b64  	%rd411, %rd3, 268435456;
	bra.uni 	$L__BB0_131;
$L__BB0_130:
	mov.b64 	%rd411, 0;
$L__BB0_131:
	or.b64  	%rd91, %rd411, %rd88;
	cvt.u32.u64 	%r541, %rd3;
	shr.u32 	%r542, %r541, 30;
	and.b32  	%r123, %r542, 1;
	shr.u32 	%r543, %r111, 7;
	and.b32  	%r124, %r543, 1;
	add.s32 	%r544, %r119, %r87;
	add.s32 	%r545, %r544, %r120;
	add.s32 	%r546, %r545, %r90;
	add.s32 	%r547, %r546, %r93;
	add.s32 	%r548, %r547, %r123;
	add.s32 	%r549, %r548, %r122;
	add.s32 	%r540, %r549, %r124;
	mov.b64 	%rd412, 536870912;
	setp.eq.s32 	%p72, %r540, 3;
	@%p72 bra 	$L__BB0_135;
	setp.ne.s32 	%p73, %r540, 2;
	@%p73 bra 	$L__BB0_134;
	and.b64  	%rd412, %rd3, 536870912;
	bra.uni 	$L__BB0_135;
$L__BB0_134:
	mov.b64 	%rd412, 0;
$L__BB0_135:
	or.b64  	%rd94, %rd412, %rd91;
	cvt.u32.u64 	%r551, %rd3;
	shr.u32 	%r125, %r551, 24;
	shr.u32 	%r552, %r551, 31;
	shr.u32 	%r553, %r111, 8;
	and.b32  	%r126, %r553, 1;
	add.s32 	%r554, %r121, %r90;
	add.s32 	%r555, %r554, %r122;
	add.s32 	%r556, %r555, %r93;
	add.s32 	%r557, %r556, %r95;
	add.s32 	%r558, %r557, %r552;
	add.s32 	%r559, %r558, %r124;
	add.s32 	%r550, %r559, %r126;
	mov.b64 	%rd413, 1073741824;
	setp.eq.s32 	%p74, %r550, 3;
	@%p74 bra 	$L__BB0_139;
	setp.ne.s32 	%p75, %r550, 2;
	@%p75 bra 	$L__BB0_138;
	shl.b32 	%r560, %r125, 24;
	and.b32  	%r561, %r560, 1073741824;
	cvt.u64.u32 	%rd413, %r561;
	bra.uni 	$L__BB0_139;
$L__BB0_138:
	mov.b64 	%rd413, 0;
$L__BB0_139:
	or.b64  	%rd97, %rd413, %rd94;
	add.s32 	%r563, %r123, %r93;
	add.s32 	%r564, %r563, %r124;
	add.s32 	%r565, %r564, %r95;
	add.s32 	%r566, %r565, %r857;
	add.s32 	%r567, %r566, %r856;
	add.s32 	%r568, %r567, %r126;
	add.s32 	%r562, %r568, %r855;
	mov.b64 	%rd414, 2147483648;
	setp.eq.s32 	%p76, %r562, 3;
	@%p76 bra 	$L__BB0_143;
	setp.ne.s32 	%p77, %r562, 2;
	@%p77 bra 	$L__BB0_142;
	bfe.s64 	%rd287, %rd3, 24, 8;
	and.b64  	%rd414, %rd287, 2147483648;
	bra.uni 	$L__BB0_143;
$L__BB0_142:
	mov.b64 	%rd414, 0;
$L__BB0_143:
	or.b64  	%rd100, %rd414, %rd97;
	{ .reg .b32 tmp; mov.b64 {tmp, %r127}, %rd3; }
	shr.u64 	%rd290, %rd3, 33;
	cvt.u32.u64 	%r570, %rd290;
	and.b32  	%r128, %r570, 1;
	shr.u64 	%rd291, %rd3, 40;
	cvt.u32.u64 	%r571, %rd291;
	and.b32  	%r129, %r571, 1;
	shr.u32 	%r572, %r571, 1;
	and.b32  	%r130, %r572, 1;
	add.s32 	%r573, %r847, %r848;
	add.s32 	%r574, %r573, %r846;
	add.s32 	%r575, %r574, %r98;
	add.s32 	%r576, %r575, %r99;
	add.s32 	%r577, %r576, %r128;
	add.s32 	%r578, %r577, %r129;
	add.s32 	%r569, %r578, %r130;
	mov.b64 	%rd415, 4294967296;
	setp.eq.s32 	%p78, %r569, 3;
	@%p78 bra 	$L__BB0_147;
	setp.ne.s32 	%p79, %r569, 2;
	@%p79 bra 	$L__BB0_146;
	and.b64  	%rd415, %rd3, 4294967296;
	bra.uni 	$L__BB0_147;
$L__BB0_146:
	mov.b64 	%rd415, 0;
$L__BB0_147:
	or.b64  	%rd103, %rd415, %rd100;
	shr.u32 	%r580, %r127, 2;
	and.b32  	%r131, %r580, 1;
	shr.u64 	%rd294, %rd3, 42;
	cvt.u32.u64 	%r581, %rd294;
	and.b32  	%r132, %r581, 1;
	add.s32 	%r582, %r113, %r98;
	add.s32 	%r583, %r582, %r129;
	add.s32 	%r584, %r583, %r99;
	add.s32 	%r585, %r584, %r101;
	add.s32 	%r586, %r585, %r131;
	add.s32 	%r587, %r586, %r130;
	add.s32 	%r579, %r587, %r132;
	mov.b64 	%rd416, 8589934592;
	setp.eq.s32 	%p80, %r579, 3;
	@%p80 bra 	$L__BB0_151;
	setp.ne.s32 	%p81, %r579, 2;
	@%p81 bra 	$L__BB0_150;
	and.b64  	%rd416, %rd3, 8589934592;
	bra.uni 	$L__BB0_151;
$L__BB0_150:
	mov.b64 	%rd416, 0;
$L__BB0_151:
	or.b64  	%rd106, %rd416, %rd103;
	shr.u64 	%rd297, %rd3, 35;
	cvt.u32.u64 	%r589, %rd297;
	and.b32  	%r133, %r589, 1;
	shr.u64 	%rd298, %rd3, 43;
	cvt.u32.u64 	%r590, %rd298;
	and.b32  	%r134, %r590, 1;
	add.s32 	%r591, %r128, %r99;
	add.s32 	%r592, %r591, %r130;
	add.s32 	%r593, %r592, %r101;
	add.s32 	%r594, %r593, %r103;
	add.s32 	%r595, %r594, %r133;
	add.s32 	%r596, %r595, %r132;
	add.s32 	%r588, %r596, %r134;
	mov.b64 	%rd417, 17179869184;
	setp.eq.s32 	%p82, %r588, 3;
	@%p82 bra 	$L__BB0_155;
	setp.ne.s32 	%p83, %r588, 2;
	@%p83 bra 	$L__BB0_154;
	and.b64  	%rd417, %rd3, 17179869184;
	bra.uni 	$L__BB0_155;
$L__BB0_154:
	mov.b64 	%rd417, 0;
$L__BB0_155:
	or.b64  	%rd109, %rd417, %rd106;
	shr.u64 	%rd301, %rd3, 36;
	cvt.u32.u64 	%r598, %rd301;
	and.b32  	%r135, %r598, 1;
	shr.u64 	%rd302, %rd3, 44;
	cvt.u32.u64 	%r599, %rd302;
	and.b32  	%r136, %r599, 1;
	add.s32 	%r600, %r131, %r101;
	add.s32 	%r601, %r600, %r132;
	add.s32 	%r602, %r601, %r103;
	add.s32 	%r603, %r602, %r105;
	add.s32 	%r604, %r603, %r135;
	add.s32 	%r605, %r604, %r134;
	add.s32 	%r597, %r605, %r136;
	mov.b64 	%rd418, 34359738368;
	setp.eq.s32 	%p84, %r597, 3;
	@%p84 bra 	$L__BB0_159;
	setp.ne.s32 	%p85, %r597, 2;
	@%p85 bra 	$L__BB0_158;
	and.b64  	%rd418, %rd3, 34359738368;
	bra.uni 	$L__BB0_159;
$L__BB0_158:
	mov.b64 	%rd418, 0;
$L__BB0_159:
	or.b64  	%rd112, %rd418, %rd109;
	shr.u64 	%rd305, %rd3, 37;
	cvt.u32.u64 	%r607, %rd305;
	and.b32  	%r137, %r607, 1;
	shr.u64 	%rd306, %rd3, 45;
	cvt.u32.u64 	%r608, %rd306;
	and.b32  	%r138, %r608, 1;
	add.s32 	%r609, %r133, %r103;
	add.s32 	%r610, %r609, %r134;
	add.s32 	%r611, %r610, %r105;
	add.s32 	%r612, %r611, %r107;
	add.s32 	%r613, %r612, %r137;
	add.s32 	%r614, %r613, %r136;
	add.s32 	%r606, %r614, %r138;
	mov.b64 	%rd419, 68719476736;
	setp.eq.s32 	%p86, %r606, 3;
	@%p86 bra 	$L__BB0_163;
	setp.ne.s32 	%p87, %r606, 2;
	@%p87 bra 	$L__BB0_162;
	and.b64  	%rd419, %rd3, 68719476736;
	bra.uni 	$L__BB0_163;
$L__BB0_162:
	mov.b64 	%rd419, 0;
$L__BB0_163:
	or.b64  	%rd115, %rd419, %rd112;
	shr.u64 	%rd309, %rd3, 38;
	cvt.u32.u64 	%r616, %rd309;
	and.b32  	%r139, %r616, 1;
	shr.u64 	%rd310, %rd3, 46;
	cvt.u32.u64 	%r617, %rd310;
	and.b32  	%r140, %r617, 1;
	add.s32 	%r618, %r135, %r105;
	add.s32 	%r619, %r618, %r136;
	add.s32 	%r620, %r619, %r107;
	add.s32 	%r621, %r620, %r109;
	add.s32 	%r622, %r621, %r139;
	add.s32 	%r623, %r622, %r138;
	add.s32 	%r615, %r623, %r140;
	mov.b64 	%rd420, 137438953472;
	setp.eq.s32 	%p88, %r615, 3;
	@%p88 bra 	$L__BB0_167;
	setp.ne.s32 	%p89, %r615, 2;
	@%p89 bra 	$L__BB0_166;
	and.b64  	%rd420, %rd3, 137438953472;
	bra.uni 	$L__BB0_167;
$L__BB0_166:
	mov.b64 	%rd420, 0;
$L__BB0_167:
	or.b64  	%rd118, %rd420, %rd115;
	shr.u64 	%rd313, %rd3, 39;
	cvt.u32.u64 	%r625, %rd313;
	and.b32  	%r141, %r625, 1;
	shr.u64 	%rd314, %rd3, 47;
	cvt.u32.u64 	%r626, %rd314;
	and.b32  	%r142, %r626, 1;
	add.s32 	%r627, %r137, %r107;
	add.s32 	%r628, %r627, %r138;
	add.s32 	%r629, %r628, %r109;
	add.s32 	%r630, %r629, %r110;
	add.s32 	%r631, %r630, %r141;
	add.s32 	%r632, %r631, %r140;
	add.s32 	%r624, %r632, %r142;
	mov.b64 	%rd421, 274877906944;
	setp.eq.s32 	%p90, %r624, 3;
	@%p90 bra 	$L__BB0_171;
	setp.ne.s32 	%p91, %r624, 2;
	@%p91 bra 	$L__BB0_170;
	and.b64  	%rd421, %rd3, 274877906944;
	bra.uni 	$L__BB0_171;
$L__BB0_170:
	mov.b64 	%rd421, 0;
$L__BB0_171:
	or.b64  	%rd121, %rd421, %rd118;
	add.s32 	%r634, %r139, %r109;
	add.s32 	%r635, %r634, %r140;
	add.s32 	%r636, %r635, %r110;
	add.s32 	%r637, %r636, %r856;
	add.s32 	%r638, %r637, %r855;
	add.s32 	%r639, %r638, %r142;
	add.s32 	%r633, %r639, %r854;
	mov.b64 	%rd422, 549755813888;
	setp.eq.s32 	%p92, %r633, 3;
	@%p92 bra 	$L__BB0_175;
	setp.ne.s32 	%p93, %r633, 2;
	@%p93 bra 	$L__BB0_174;
	cvt.u64.u32 	%rd317, %r141;
	shl.b64 	%rd422, %rd317, 39;
	bra.uni 	$L__BB0_175;
$L__BB0_174:
	mov.b64 	%rd422, 0;
$L__BB0_175:
	or.b64  	%rd124, %rd422, %rd121;
	shr.u64 	%rd320, %rd3, 48;
	cvt.u32.u64 	%r143, %rd320;
	and.b32  	%r144, %r143, 1;
	shr.u32 	%r641, %r143, 1;
	and.b32  	%r145, %r641, 1;
	add.s32 	%r642, %r846, %r847;
	add.s32 	%r643, %r642, %r845;
	add.s32 	%r644, %r643, %r113;
	add.s32 	%r645, %r644, %r114;
	add.s32 	%r646, %r645, %r130;
	add.s32 	%r647, %r646, %r144;
	add.s32 	%r640, %r647, %r145;
	mov.b64 	%rd423, 1099511627776;
	setp.eq.s32 	%p94, %r640, 3;
	@%p94 bra 	$L__BB0_179;
	setp.ne.s32 	%p95, %r640, 2;
	@%p95 bra 	$L__BB0_178;
	and.b64  	%rd423, %rd3, 1099511627776;
	bra.uni 	$L__BB0_179;
$L__BB0_178:
	mov.b64 	%rd423, 0;
$L__BB0_179:
	or.b64  	%rd127, %rd423, %rd124;
	shr.u32 	%r649, %r143, 2;
	and.b32  	%r146, %r649, 1;
	add.s32 	%r650, %r129, %r113;
	add.s32 	%r651, %r650, %r144;
	add.s32 	%r652, %r651, %r114;
	add.s32 	%r653, %r652, %r116;
	add.s32 	%r654, %r653, %r132;
	add.s32 	%r655, %r654, %r145;
	add.s32 	%r648, %r655, %r146;
	mov.b64 	%rd424, 2199023255552;
	setp.eq.s32 	%p96, %r648, 3;
	@%p96 bra 	$L__BB0_183;
	setp.ne.s32 	%p97, %r648, 2;
	@%p97 bra 	$L__BB0_182;
	and.b64  	%rd424, %rd3, 2199023255552;
	bra.uni 	$L__BB0_183;
$L__BB0_182:
	mov.b64 	%rd424, 0;
$L__BB0_183:
	or.b64  	%rd130, %rd424, %rd127;
	shr.u32 	%r657, %r143, 3;
	and.b32  	%r147, %r657, 1;
	add.s32 	%r658, %r130, %r114;
	add.s32 	%r659, %r658, %r145;
	add.s32 	%r660, %r659, %r116;
	add.s32 	%r661, %r660, %r118;
	add.s32 	%r662, %r661, %r134;
	add.s32 	%r663, %r662, %r146;
	add.s32 	%r656, %r663, %r147;
	mov.b64 	%rd425, 4398046511104;
	setp.eq.s32 	%p98, %r656, 3;
	@%p98 bra 	$L__BB0_187;
	setp.ne.s32 	%p99, %r656, 2;
	@%p99 bra 	$L__BB0_186;
	and.b64  	%rd425, %rd3, 4398046511104;
	bra.uni 	$L__BB0_187;
$L__BB0_186:
	mov.b64 	%rd425, 0;
$L__BB0_187:
	or.b64  	%rd133, %rd425, %rd130;
	shr.u32 	%r665, %r143, 4;
	and.b32  	%r148, %r665, 1;
	add.s32 	%r666, %r132, %r116;
	add.s32 	%r667, %r666, %r146;
	add.s32 	%r668, %r667, %r118;
	add.s32 	%r669, %r668, %r120;
	add.s32 	%r670, %r669, %r136;
	add.s32 	%r671, %r670, %r147;
	add.s32 	%r664, %r671, %r148;
	mov.b64 	%rd426, 8796093022208;
	setp.eq.s32 	%p100, %r664, 3;
	@%p100 bra 	$L__BB0_191;
	setp.ne.s32 	%p101, %r664, 2;
	@%p101 bra 	$L__BB0_190;
	and.b64  	%rd426, %rd3, 8796093022208;
	bra.uni 	$L__BB0_191;
$L__BB0_190:
	mov.b64 	%rd426, 0;
$L__BB0_191:
	or.b64  	%rd136, %rd426, %rd133;
	shr.u32 	%r673, %r143, 5;
	and.b32  	%r149, %r673, 1;
	add.s32 	%r674, %r134, %r118;
	add.s32 	%r675, %r674, %r147;
	add.s32 	%r676, %r675, %r120;
	add.s32 	%r677, %r676, %r122;
	add.s32 	%r678, %r677, %r138;
	add.s32 	%r679, %r678, %r148;
	add.s32 	%r672, %r679, %r149;
	mov.b64 	%rd427, 17592186044416;
	setp.eq.s32 	%p102, %r672, 3;
	@%p102 bra 	$L__BB0_195;
	setp.ne.s32 	%p103, %r672, 2;
	@%p103 bra 	$L__BB0_194;
	and.b64  	%rd427, %rd3, 17592186044416;
	bra.uni 	$L__BB0_195;
$L__BB0_194:
	mov.b64 	%rd427, 0;
$L__BB0_195:
	or.b64  	%rd139, %rd427, %rd136;
	shr.u32 	%r681, %r143, 6;
	and.b32  	%r150, %r681, 1;
	add.s32 	%r682, %r136, %r120;
	add.s32 	%r683, %r682, %r148;
	add.s32 	%r684, %r683, %r122;
	add.s32 	%r685, %r684, %r124;
	add.s32 	%r686, %r685, %r140;
	add.s32 	%r687, %r686, %r149;
	add.s32 	%r680, %r687, %r150;
	mov.b64 	%rd428, 35184372088832;
	setp.eq.s32 	%p104, %r680, 3;
	@%p104 bra 	$L__BB0_199;
	setp.ne.s32 	%p105, %r680, 2;
	@%p105 bra 	$L__BB0_198;
	and.b64  	%rd428, %rd3, 35184372088832;
	bra.uni 	$L__BB0_199;
$L__BB0_198:
	mov.b64 	%rd428, 0;
$L__BB0_199:
	or.b64  	%rd142, %rd428, %rd139;
	shr.u32 	%r689, %r143, 7;
	and.b32  	%r151, %r689, 1;
	add.s32 	%r690, %r138, %r122;
	add.s32 	%r691, %r690, %r149;
	add.s32 	%r692, %r691, %r124;
	add.s32 	%r693, %r692, %r126;
	add.s32 	%r694, %r693, %r142;
	add.s32 	%r695, %r694, %r150;
	add.s32 	%r688, %r695, %r151;
	mov.b64 	%rd429, 70368744177664;
	setp.eq.s32 	%p106, %r688, 3;
	@%p106 bra 	$L__BB0_203;
	setp.ne.s32 	%p107, %r688, 2;
	@%p107 bra 	$L__BB0_202;
	and.b64  	%rd429, %rd3, 70368744177664;
	bra.uni 	$L__BB0_203;
$L__BB0_202:
	mov.b64 	%rd429, 0;
$L__BB0_203:
	or.b64  	%rd145, %rd429, %rd142;
	add.s32 	%r697, %r140, %r124;
	add.s32 	%r698, %r697, %r150;
	add.s32 	%r699, %r698, %r126;
	add.s32 	%r700, %r699, %r855;
	add.s32 	%r701, %r700, %r854;
	add.s32 	%r702, %r701, %r151;
	add.s32 	%r696, %r702, %r853;
	mov.b64 	%rd430, 140737488355328;
	setp.eq.s32 	%p108, %r696, 3;
	@%p108 bra 	$L__BB0_207;
	setp.ne.s32 	%p109, %r696, 2;
	@%p109 bra 	$L__BB0_206;
	cvt.u64.u32 	%rd335, %r142;
	shl.b64 	%rd430, %rd335, 47;
	bra.uni 	$L__BB0_207;
$L__BB0_206:
	mov.b64 	%rd430, 0;
$L__BB0_207:
	or.b64  	%rd148, %rd430, %rd145;
	shl.b32 	%r704, %r852, 9;
	selp.b32 	%r705, %r704, 0, %p11;
	shr.u64 	%rd338, %rd3, 56;
	cvt.u32.u64 	%r152, %rd338;
	shl.b32 	%r153, %r152, 1;
	or.b32  	%r706, %r153, %r705;
	or.b32  	%r154, %r706, %r844;
	and.b32  	%r155, %r152, 1;
	shr.u32 	%r707, %r152, 1;
	and.b32  	%r156, %r707, 1;
	add.s32 	%r708, %r845, %r846;
	add.s32 	%r709, %r708, %r844;
	add.s32 	%r710, %r709, %r129;
	add.s32 	%r711, %r710, %r130;
	add.s32 	%r712, %r711, %r145;
	add.s32 	%r713, %r712, %r155;
	add.s32 	%r703, %r713, %r156;
	mov.b64 	%rd431, 281474976710656;
	setp.eq.s32 	%p111, %r703, 3;
	@%p111 bra 	$L__BB0_211;
	setp.ne.s32 	%p112, %r703, 2;
	@%p112 bra 	$L__BB0_210;
	and.b64  	%rd431, %rd3, 281474976710656;
	bra.uni 	$L__BB0_211;
$L__BB0_210:
	mov.b64 	%rd431, 0;
$L__BB0_211:
	or.b64  	%rd151, %rd431, %rd148;
	shr.u32 	%r715, %r154, 3;
	and.b32  	%r157, %r715, 1;
	add.s32 	%r716, %r144, %r129;
	add.s32 	%r717, %r716, %r155;
	add.s32 	%r718, %r717, %r130;
	add.s32 	%r719, %r718, %r132;
	add.s32 	%r720, %r719, %r146;
	add.s32 	%r721, %r720, %r156;
	add.s32 	%r714, %r721, %r157;
	mov.b64 	%rd432, 562949953421312;
	setp.eq.s32 	%p113, %r714, 3;
	@%p113 bra 	$L__BB0_215;
	setp.ne.s32 	%p114, %r714, 2;
	@%p114 bra 	$L__BB0_214;
	and.b64  	%rd432, %rd3, 562949953421312;
	bra.uni 	$L__BB0_215;
$L__BB0_214:
	mov.b64 	%rd432, 0;
$L__BB0_215:
	or.b64  	%rd154, %rd432, %rd151;
	shr.u32 	%r723, %r154, 4;
	and.b32  	%r158, %r723, 1;
	add.s32 	%r724, %r145, %r130;
	add.s32 	%r725, %r724, %r156;
	add.s32 	%r726, %r725, %r132;
	add.s32 	%r727, %r726, %r134;
	add.s32 	%r728, %r727, %r147;
	add.s32 	%r729, %r728, %r157;
	add.s32 	%r722, %r729, %r158;
	mov.b64 	%rd433, 1125899906842624;
	setp.eq.s32 	%p115, %r722, 3;
	@%p115 bra 	$L__BB0_219;
	setp.ne.s32 	%p116, %r722, 2;
	@%p116 bra 	$L__BB0_218;
	and.b64  	%rd433, %rd3, 1125899906842624;
	bra.uni 	$L__BB0_219;
$L__BB0_218:
	mov.b64 	%rd433, 0;
$L__BB0_219:
	or.b64  	%rd157, %rd433, %rd154;
	shr.u32 	%r731, %r154, 5;
	and.b32  	%r159, %r731, 1;
	add.s32 	%r732, %r146, %r132;
	add.s32 	%r733, %r732, %r157;
	add.s32 	%r734, %r733, %r134;
	add.s32 	%r735, %r734, %r136;
	add.s32 	%r736, %r735, %r148;
	add.s32 	%r737, %r736, %r158;
	add.s32 	%r730, %r737, %r159;
	mov.b64 	%rd434, 2251799813685248;
	setp.eq.s32 	%p117, %r730, 3;
	@%p117 bra 	$L__BB0_223;
	setp.ne.s32 	%p118, %r730, 2;
	@%p118 bra 	$L__BB0_222;
	and.b64  	%rd434, %rd3, 2251799813685248;
	bra.uni 	$L__BB0_223;
$L__BB0_222:
	mov.b64 	%rd434, 0;
$L__BB0_223:
	or.b64  	%rd160, %rd434, %rd157;
	shr.u32 	%r739, %r154, 6;
	and.b32  	%r160, %r739, 1;
	add.s32 	%r740, %r147, %r134;
	add.s32 	%r741, %r740, %r158;
	add.s32 	%r742, %r741, %r136;
	add.s32 	%r743, %r742, %r138;
	add.s32 	%r744, %r743, %r149;
	add.s32 	%r745, %r744, %r159;
	add.s32 	%r738, %r745, %r160;
	mov.b64 	%rd435, 4503599627370496;
	setp.eq.s32 	%p119, %r738, 3;
	@%p119 bra 	$L__BB0_227;
	setp.ne.s32 	%p120, %r738, 2;
	@%p120 bra 	$L__BB0_226;
	and.b64  	%rd435, %rd3, 4503599627370496;
	bra.uni 	$L__BB0_227;
$L__BB0_226:
	mov.b64 	%rd435, 0;
$L__BB0_227:
	or.b64  	%rd163, %rd435, %rd160;
	shr.u32 	%r747, %r154, 7;
	and.b32  	%r161, %r747, 1;
	add.s32 	%r748, %r148, %r136;
	add.s32 	%r749, %r748, %r159;
	add.s32 	%r750, %r749, %r138;
	add.s32 	%r751, %r750, %r140;
	add.s32 	%r752, %r751, %r150;
	add.s32 	%r753, %r752, %r160;
	add.s32 	%r746, %r753, %r161;
	mov.b64 	%rd436, 9007199254740992;
	setp.eq.s32 	%p121, %r746, 3;
	@%p121 bra 	$L__BB0_231;
	setp.ne.s32 	%p122, %r746, 2;
	@%p122 bra 	$L__BB0_230;
	and.b64  	%rd436, %rd3, 9007199254740992;
	bra.uni 	$L__BB0_231;
$L__BB0_230:
	mov.b64 	%rd436, 0;
$L__BB0_231:
	or.b64  	%rd166, %rd436, %rd163;
	shr.u32 	%r755, %r154, 8;
	and.b32  	%r162, %r755, 1;
	add.s32 	%r756, %r149, %r138;
	add.s32 	%r757, %r756, %r160;
	add.s32 	%r758, %r757, %r140;
	add.s32 	%r759, %r758, %r142;
	add.s32 	%r760, %r759, %r151;
	add.s32 	%r761, %r760, %r161;
	add.s32 	%r754, %r761, %r162;
	mov.b64 	%rd437, 18014398509481984;
	setp.eq.s32 	%p123, %r754, 3;
	@%p123 bra 	$L__BB0_235;
	setp.ne.s32 	%p124, %r754, 2;
	@%p124 bra 	$L__BB0_234;
	and.b64  	%rd437, %rd3, 18014398509481984;
	bra.uni 	$L__BB0_235;
$L__BB0_234:
	mov.b64 	%rd437, 0;
$L__BB0_235:
	or.b64  	%rd169, %rd437, %rd166;
	shr.u32 	%r763, %r154, 9;
	add.s32 	%r764, %r150, %r140;
	add.s32 	%r765, %r764, %r161;
	add.s32 	%r766, %r765, %r142;
	add.s32 	%r767, %r766, %r854;
	add.s32 	%r768, %r767, %r853;
	add.s32 	%r769, %r768, %r162;
	add.s32 	%r762, %r769, %r763;
	mov.b64 	%rd438, 36028797018963968;
	setp.eq.s32 	%p125, %r762, 3;
	@%p125 bra 	$L__BB0_239;
	setp.ne.s32 	%p126, %r762, 2;
	@%p126 bra 	$L__BB0_238;
	cvt.u64.u32 	%rd353, %r151;
	shl.b64 	%rd438, %rd353, 55;
	bra.uni 	$L__BB0_239;
$L__BB0_238:
	mov.b64 	%rd438, 0;
$L__BB0_239:
	or.b64  	%rd172, %rd438, %rd169;
	or.b32  	%r163, %r844, %r153;
	shr.u32 	%r771, %r153, 2;
	and.b32  	%r164, %r771, 1;
	shr.u32 	%r772, %r48, 1;
	and.b32  	%r165, %r772, 1;
	shr.u32 	%r773, %r48, 2;
	and.b32  	%r166, %r773, 1;
	add.s32 	%r774, %r844, %r845;
	add.s32 	%r775, %r774, %r47;
	add.s32 	%r776, %r775, %r144;
	add.s32 	%r777, %r776, %r145;
	add.s32 	%r778, %r777, %r164;
	add.s32 	%r779, %r778, %r165;
	add.s32 	%r770, %r779, %r166;
	mov.b64 	%rd439, 72057594037927936;
	setp.eq.s32 	%p127, %r770, 3;
	@%p127 bra 	$L__BB0_243;
	setp.ne.s32 	%p128, %r770, 2;
	@%p128 bra 	$L__BB0_242;
	cvt.u64.u32 	%rd356, %r163;
	shl.b64 	%rd357, %rd356, 55;
	and.b64  	%rd439, %rd357, 72057594037927936;
	bra.uni 	$L__BB0_243;
$L__BB0_242:
	mov.b64 	%rd439, 0;
$L__BB0_243:
	or.b64  	%rd175, %rd439, %rd172;
	shr.u32 	%r781, %r163, 1;
	and.b32  	%r782, %r781, 1;
	shr.u32 	%r783, %r163, 3;
	and.b32  	%r167, %r783, 1;
	shr.u32 	%r784, %r48, 3;
	and.b32  	%r168, %r784, 1;
	add.s32 	%r785, %r782, %r144;
	add.s32 	%r786, %r785, %r165;
	add.s32 	%r787, %r786, %r145;
	add.s32 	%r788, %r787, %r146;
	add.s32 	%r789, %r788, %r167;
	add.s32 	%r790, %r789, %r166;
	add.s32 	%r780, %r790, %r168;
	mov.b64 	%rd440, 144115188075855872;
	setp.eq.s32 	%p129, %r780, 3;
	@%p129 bra 	$L__BB0_247;
	setp.ne.s32 	%p130, %r780, 2;
	@%p130 bra 	$L__BB0_246;
	cvt.u64.u32 	%rd360, %r164;
	shl.b64 	%rd440, %rd360, 57;
	bra.uni 	$L__BB0_247;
$L__BB0_246:
	mov.b64 	%rd440, 0;
$L__BB0_247:
	or.b64  	%rd178, %rd440, %rd175;
	shr.u32 	%r792, %r163, 4;
	and.b32  	%r169, %r792, 1;
	shr.u32 	%r793, %r48, 4;
	and.b32  	%r170, %r793, 1;
	add.s32 	%r794, %r164, %r145;
	add.s32 	%r795, %r794, %r166;
	add.s32 	%r796, %r795, %r146;
	add.s32 	%r797, %r796, %r147;
	add.s32 	%r798, %r797, %r169;
	add.s32 	%r799, %r798, %r168;
	add.s32 	%r791, %r799, %r170;
	mov.b64 	%rd441, 288230376151711744;
	setp.eq.s32 	%p131, %r791, 3;
	@%p131 bra 	$L__BB0_251;
	setp.ne.s32 	%p132, %r791, 2;
	@%p132 bra 	$L__BB0_250;
	cvt.u64.u32 	%rd363, %r167;
	shl.b64 	%rd441, %rd363, 58;
	bra.uni 	$L__BB0_251;
$L__BB0_250:
	mov.b64 	%rd441, 0;
$L__BB0_251:
	or.b64  	%rd181, %rd441, %rd178;
	shr.u32 	%r801, %r163, 5;
	and.b32  	%r171, %r801, 1;
	shr.u32 	%r802, %r48, 5;
	and.b32  	%r172, %r802, 1;
	add.s32 	%r803, %r167, %r146;
	add.s32 	%r804, %r803, %r168;
	add.s32 	%r805, %r804, %r147;
	add.s32 	%r806, %r805, %r148;
	add.s32 	%r807, %r806, %r171;
	add.s32 	%r808, %r807, %r170;
	add.s32 	%r800, %r808, %r172;
	mov.b64 	%rd442, 576460752303423488;
	setp.eq.s32 	%p133, %r800, 3;
	@%p133 bra 	$L__BB0_255;
	setp.ne.s32 	%p134, %r800, 2;
	@%p134 bra 	$L__BB0_254;
	cvt.u64.u32 	%rd366, %r169;
	shl.b64 	%rd442, %rd366, 59;
	bra.uni 	$L__BB0_255;
$L__BB0_254:
	mov.b64 	%rd442, 0;
$L__BB0_255:
	or.b64  	%rd184, %rd442, %rd181;
	shr.u32 	%r810, %r163, 6;
	and.b32  	%r173, %r810, 1;
	shr.u32 	%r811, %r48, 6;
	and.b32  	%r174, %r811, 1;
	add.s32 	%r812, %r169, %r147;
	add.s32 	%r813, %r812, %r170;
	add.s32 	%r814, %r813, %r148;
	add.s32 	%r815, %r814, %r149;
	add.s32 	%r816, %r815, %r173;
	add.s32 	%r817, %r816, %r172;
	add.s32 	%r809, %r817, %r174;
	mov.b64 	%rd443, 1152921504606846976;
	setp.eq.s32 	%p135, %r809, 3;
	@%p135 bra 	$L__BB0_259;
	setp.ne.s32 	%p136, %r809, 2;
	@%p136 bra 	$L__BB0_258;
	cvt.u64.u32 	%rd369, %r171;
	shl.b64 	%rd443, %rd369, 60;
	bra.uni 	$L__BB0_259;
$L__BB0_258:
	mov.b64 	%rd443, 0;
$L__BB0_259:
	or.b64  	%rd187, %rd443, %rd184;
	shr.u32 	%r819, %r152, 6;
	and.b32  	%r175, %r819, 1;
	shr.u32 	%r820, %r48, 7;
	and.b32  	%r176, %r820, 1;
	add.s32 	%r821, %r171, %r148;
	add.s32 	%r822, %r821, %r172;
	add.s32 	%r823, %r822, %r149;
	add.s32 	%r824, %r823, %r150;
	add.s32 	%r825, %r824, %r175;
	add.s32 	%r826, %r825, %r174;
	add.s32 	%r818, %r826, %r176;
	mov.b64 	%rd444, 2305843009213693952;
	setp.eq.s32 	%p137, %r818, 3;
	@%p137 bra 	$L__BB0_263;
	setp.ne.s32 	%p138, %r818, 2;
	@%p138 bra 	$L__BB0_262;
	cvt.u64.u32 	%rd372, %r173;
	shl.b64 	%rd444, %rd372, 61;
	bra.uni 	$L__BB0_263;
$L__BB0_262:
	mov.b64 	%rd444, 0;
$L__BB0_263:
	or.b64  	%rd190, %rd444, %rd187;
	shr.u32 	%r828, %r152, 7;
	shr.u32 	%r177, %r48, 8;
	add.s32 	%r829, %r173, %r149;
	add.s32 	%r830, %r829, %r174;
	add.s32 	%r831, %r830, %r150;
	add.s32 	%r832, %r831, %r151;
	add.s32 	%r833, %r832, %r828;
	add.s32 	%r834, %r833, %r176;
	add.s32 	%r827, %r834, %r177;
	mov.b64 	%rd445, 4611686018427387904;
	setp.eq.s32 	%p139, %r827, 3;
	@%p139 bra 	$L__BB0_267;
	setp.ne.s32 	%p140, %r827, 2;
	@%p140 bra 	$L__BB0_266;
	and.b64  	%rd445, %rd3, 4611686018427387904;
	bra.uni 	$L__BB0_267;
$L__BB0_266:
	mov.b64 	%rd445, 0;
$L__BB0_267:
	or.b64  	%rd193, %rd445, %rd190;
	add.s32 	%r836, %r48, %r49;
	shr.u32 	%r837, %r836, 9;
	add.s32 	%r838, %r175, %r150;
	add.s32 	%r839, %r838, %r176;
	add.s32 	%r840, %r839, %r151;
	add.s32 	%r841, %r840, %r853;
	add.s32 	%r842, %r841, %r852;
	add.s32 	%r843, %r842, %r177;
	add.s32 	%r835, %r843, %r837;
	mov.b64 	%rd446, -9223372036854775808;
	setp.eq.s32 	%p141, %r835, 3;
	@%p141 bra 	$L__BB0_271;
	setp.ne.s32 	%p142, %r835, 2;
	@%p142 bra 	$L__BB0_270;
	and.b64  	%rd446, %rd3, -9223372036854775808;
	bra.uni 	$L__BB0_271;
$L__BB0_270:
	mov.b64 	%rd446, 0;
$L__BB0_271:
	ld.param.u64 	%rd382, [_Z19game_of_life_kernelPKmPmi_param_1];
	or.b64  	%rd378, %rd446, %rd193;
	cvta.to.global.u64 	%rd379, %rd382;
	mul.wide.s32 	%rd380, %r4, 8;
	add.s64 	%rd381, %rd379, %rd380;
	st.global.u64 	[%rd381], %rd378;
$L__BB0_272:
	ret;

}


// ===== COMPILED SASS (sm_100) =====

	.target	sm_100

	.elftype	@"ET_EXEC"


//--------------------- .note.nv.tkinfo           --------------------------
	.section	.note.nv.tkinfo,"",@"SHT_NOTE"
	.sectionflags	@"SHF_NOTE_NV_TKINFO"
	.tkinfo
        /*0018*/ 	.word	0x00000002
        /*0030*/ 	.string	""
        /*0030*/ 	.string	"ptxas"
        /*0030*/ 	.string	"Cuda compilation tools, release 13.0, V13.0.88"
        /*0030*/ 	.string	"Build cuda_13.0.r13.0/compiler.36424714_0"
        /*0030*/ 	.string	"-arch sm_100 -m 64 "



//--------------------- .note.nv.cuinfo           --------------------------
	.section	.note.nv.cuinfo,"",@"SHT_NOTE"
	.sectionflags	@"SHF_NOTE_NV_CUINFO"
        /*0018*/ 	.short	0x0002
        /*001a*/ 	.short	0x0064
        /*001c*/ 	.short	0x0082
	.zero		2


//--------------------- .nv.info                  --------------------------
	.section	.nv.info,"",@"SHT_CUDA_INFO"
	.align	4


	//----- nvinfo : EIATTR_REGCOUNT
	.align		4
        /*0000*/ 	.byte	0x04, 0x2f
        /*0002*/ 	.short	(.L_1 - .L_0)
	.align		4
.L_0:
        /*0004*/ 	.word	index@(_Z19game_of_life_kernelPKmPmi)
        /*0008*/ 	.word	0x00000034


	//----- nvinfo : EIATTR_FRAME_SIZE
	.align		4
.L_1:
        /*000c*/ 	.byte	0x04, 0x11
        /*000e*/ 	.short	(.L_3 - .L_2)
	.align		4
.L_2:
        /*0010*/ 	.word	index@(_Z19game_of_life_kernelPKmPmi)
        /*0014*/ 	.word	0x00000000


	//----- nvinfo : EIATTR_MIN_STACK_SIZE
	.align		4
.L_3:
        /*0018*/ 	.byte	0x04, 0x12
        /*001a*/ 	.short	(.L_5 - .L_4)
	.align		4
.L_4:
        /*001c*/ 	.word	index@(_Z19game_of_life_kernelPKmPmi)
        /*0020*/ 	.word	0x00000000
.L_5:


//--------------------- .nv.compat                --------------------------
	.section	.nv.compat,"",@"SHT_CUDA_COMPAT_INFO"
	.align	4
        /*0000*/ 	.byte	0x02, 0x09, 0x00, 0x00, 0x02, 0x02, 0x01, 0x00, 0x02, 0x05, 0x05, 0x00, 0x03, 0x07, 0x01, 0x01
        /*0010*/ 	.byte	0x02, 0x03, 0x00, 0x00, 0x02, 0x06, 0x01, 0x00, 0x04, 0x0b, 0x08, 0x00, 0x09, 0x00, 0x00, 0x00
        /*0020*/ 	.byte	0x00, 0x00, 0x00, 0x00


//--------------------- .nv.info._Z19game_of_life_kernelPKmPmi --------------------------
	.section	.nv.info._Z19game_of_life_kernelPKmPmi,"",@"SHT_CUDA_INFO"
	.sectionflags	@""
	.align	4


	//----- nvinfo : EIATTR_CUDA_API_VERSION
	.align		4
        /*0000*/ 	.byte	0x04, 0x37
        /*0002*/ 	.short	(.L_7 - .L_6)
.L_6:
        /*0004*/ 	.word	0x00000082


	//----- nvinfo : EIATTR_KPARAM_INFO
	.align		4
.L_7:
        /*0008*/ 	.byte	0x04, 0x17
        /*000a*/ 	.short	(.L_9 - .L_8)
.L_8:
        /*000c*/ 	.word	0x00000000
        /*0010*/ 	.short	0x0002
        /*0012*/ 	.short	0x0010
        /*0014*/ 	.byte	0x00, 0xf0, 0x11, 0x00


	//----- nvinfo : EIATTR_KPARAM_INFO
	.align		4
.L_9:
        /*0018*/ 	.byte	0x04, 0x17
        /*001a*/ 	.short	(.L_11 - .L_10)
.L_10:
        /*001c*/ 	.word	0x00000000
        /*0020*/ 	.short	0x0001
        /*0022*/ 	.short	0x0008
        /*0024*/ 	.byte	0x00, 0xf5, 0x21, 0x00


	//----- nvinfo : EIATTR_KPARAM_INFO
	.align		4
.L_11:
        /*0028*/ 	.byte	0x04, 0x17
        /*002a*/ 	.short	(.L_13 - .L_12)
.L_12:
        /*002c*/ 	.word	0x00000000
        /*0030*/ 	.short	0x0000
        /*0032*/ 	.short	0x0000
        /*0034*/ 	.byte	0x00, 0xf5, 0x21, 0x00


	//----- nvinfo : EIATTR_SPARSE_MMA_MASK
	.align		4
.L_13:
        /*0038*/ 	.byte	0x03, 0x50
        /*003a*/ 	.short	0x0000


	//----- nvinfo : EIATTR_MAXREG_COUNT
	.align		4
        /*003c*/ 	.byte	0x03, 0x1b
        /*003e*/ 	.short	0x00ff


	//----- nvinfo : EIATTR_MERCURY_ISA_VERSION
	.align		4
        /*0040*/ 	.byte	0x03, 0x5f
        /*0042*/ 	.short	0x0101


	//----- nvinfo : EIATTR_VRC_CTA_INIT_COUNT
	.align		4
        /*0044*/ 	.byte	0x02, 0x4a
	.zero		1
	.zero		1


	//----- nvinfo : EIATTR_EXIT_INSTR_OFFSETS
	.align		4
        /*0048*/ 	.byte	0x04, 0x1c
        /*004a*/ 	.short	(.L_15 - .L_14)


	//   ....[0]....
.L_14:
        /*004c*/ 	.word	0x000000c0


	//   ....[1]....
        /*0050*/ 	.word	0x00005410


	//----- nvinfo : EIATTR_CRS_STACK_SIZE
	.align		4
.L_15:
        /*0054*/ 	.byte	0x04, 0x1e
        /*0056*/ 	.short	(.L_17 - .L_16)
.L_16:
        /*0058*/ 	.word	0x00000000


	//----- nvinfo : EIATTR_CBANK_PARAM_SIZE
	.align		4
.L_17:
        /*005c*/ 	.byte	0x03, 0x19
        /*005e*/ 	.short	0x0014


	//----- nvinfo : EIATTR_PARAM_CBANK
	.align		4
        /*0060*/ 	.byte	0x04, 0x0a
        /*0062*/ 	.short	(.L_19 - .L_18)
	.align		4
.L_18:
        /*0064*/ 	.word	index@(.nv.constant0._Z19game_of_life_kernelPKmPmi)
        /*0068*/ 	.short	0x0380
        /*006a*/ 	.short	0x0014


	//----- nvinfo : EIATTR_SW_WAR
	.align		4
.L_19:
        /*006c*/ 	.byte	0x04, 0x36
        /*006e*/ 	.short	(.L_21 - .L_20)
.L_20:
        /*0070*/ 	.word	0x00000008
.L_21:


//--------------------- .nv.callgraph             --------------------------
	.section	.nv.callgraph,"",@"SHT_CUDA_CALLGRAPH"
	.align	4
	.sectionentsize	8
	.align		4
        /*0000*/ 	.word	0x00000000
	.align		4
        /*0004*/ 	.word	0xffffffff
	.align		4
        /*0008*/ 	.word	0x00000000
	.align		4
        /*000c*/ 	.word	0xfffffffe
	.align		4
        /*0010*/ 	.word	0x00000000
	.align		4
        /*0014*/ 	.word	0xfffffffd
	.align		4
        /*0018*/ 	.word	0x00000000
	.align		4
        /*001c*/ 	.word	0xfffffffc


//--------------------- .text._Z19game_of_life_kernelPKmPmi --------------------------
	.section	.text._Z19game_of_life_kernelPKmPmi,"ax",@progbits
	.align	128
        .global         _Z19game_of_life_kernelPKmPmi
        .type           _Z19game_of_life_kernelPKmPmi,@function
        .size           _Z19game_of_life_kernelPKmPmi,(.L_x_134 - _Z19game_of_life_kernelPKmPmi)
        .other          _Z19game_of_life_kernelPKmPmi,@"STO_CUDA_ENTRY STV_DEFAULT"
_Z19game_of_life_kernelPKmPmi:
.text._Z19game_of_life_kernelPKmPmi:
[----:B------:R-:W-:Y:S01]  /*0000*/  LDC R1, c[0x0][0x37c] ;  /* 0x0000df00ff017b82 */ /* 0x000fe20000000800 */
[----:B------:R-:W0:Y:S07]  /*0010*/  S2R R0, SR_TID.X ;  /* 0x0000000000007919 */ /* 0x000e2e0000002100 */
[----:B------:R-:W0:Y:S01]  /*0020*/  LDC R19, c[0x0][0x360] ;  /* 0x0000d800ff137b82 */ /* 0x000e220000000800 */
[----:B------:R-:W1:Y:S07]  /*0030*/  S2R R3, SR_TID.Y ;  /* 0x0000000000037919 */ /* 0x000e6e0000002200 */
[----:B------:R-:W0:Y:S08]  /*0040*/  S2UR UR4, SR_CTAID.X ;  /* 0x00000000000479c3 */ /* 0x000e300000002500 */
[----:B------:R-:W1:Y:S08]  /*0050*/  S2UR UR5, SR_CTAID.Y ;  /* 0x00000000000579c3 */ /* 0x000e700000002600 */
[----:B------:R-:W1:Y:S08]  /*0060*/  LDC R4, c[0x0][0x364] ;  /* 0x0000d900ff047b82 */ /* 0x000e700000000800 */
[----:B------:R-:W2:Y:S01]  /*0070*/  LDC R25, c[0x0][0x390] ;  /* 0x0000e400ff197b82 */ /* 0x000ea20000000800 */
[----:B0-----:R-:W-:-:S02]  /*0080*/  IMAD R19, R19, UR4, R0 ;  /* 0x0000000413137c24 */ /* 0x001fc4000f8e0200 */
[----:B-1----:R-:W-:-:S05]  /*0090*/  IMAD R4, R4, UR5, R3 ;  /* 0x0000000504047c24 */ /* 0x002fca000f8e0203 */
[----:B------:R-:W-:-:S04]  /*00a0*/  VIMNMX R0, PT, PT, R19, R4, !PT ;  /* 0x0000000413007248 */ /* 0x000fc80007fe0100 */
[----:B--2---:R-:W-:-:S13]  /*00b0*/  ISETP.GE.AND P0, PT, R0, R25, PT ;  /* 0x000000190000720c */ /* 0x004fda0003f06270 */
[----:B------:R-:W-:Y:S05]  /*00c0*/  @P0 EXIT ;  /* 0x000000000000094d */ /* 0x000fea0003800000 */
[----:B------:R-:W0:Y:S01]  /*00d0*/  LDC.64 R6, c[0x0][0x380] ;  /* 0x0000e000ff067b82 */ /* 0x000e220000000a00 */
[----:B------:R-:W-:Y:S01]  /*00e0*/  ISETP.GE.AND P5, PT, R19, 0x1, PT ;  /* 0x000000011300780c */ /* 0x000fe20003fa6270 */
[----:B------:R-:W1:Y:S01]  /*00f0*/  LDCU.64 UR6, c[0x0][0x358] ;  /* 0x00006b00ff0677ac */ /* 0x000e620008000a00 */
[----:B------:R-:W-:Y:S02]  /*0100*/  VIADD R21, R25, 0xffffffff ;  /* 0xffffffff19157836 */ /* 0x000fe40000000000 */
[----:B------:R-:W-:-:S03]  /*0110*/  IMAD R0, R4, R25, R19 ;  /* 0x0000001904007224 */ /* 0x000fc600078e0213 */
[----:B------:R-:W-:-:S06]  /*0120*/  ISETP.GE.AND P4, PT, R19, R21, PT ;  /* 0x000000151300720c */ /* 0x000fcc0003f86270 */
[----:B------:R-:W-:-:S04]  /*0130*/  @P5 VIADD R15, R0, 0xffffffff ;  /* 0xffffffff000f5836 */ /* 0x000fc80000000000 */
[----:B0-----:R-:W-:-:S04]  /*0140*/  @P5 IMAD.WIDE.U32 R14, R15, 0x8, R6 ;  /* 0x000000080f0e5825 */ /* 0x001fc800078e0006 */
[----:B------:R-:W-:Y:S02]  /*0150*/  IMAD.WIDE R16, R0, 0x8, R6 ;  /* 0x0000000800107825 */ /* 0x000fe400078e0206 */
[----:B-1----:R-:W5:Y:S04]  /*0160*/  @P5 LDG.E.64.CONSTANT R14, desc[UR6][R14.64] ;  /* 0x000000060e0e5981 */ /* 0x002f68000c1e9b00 */
[----:B------:R0:W5:Y:S04]  /*0170*/  @!P4 LDG.E.64.CONSTANT R8, desc[UR6][R16.64+0x8] ;  /* 0x000008061008c981 */ /* 0x000168000c1e9b00 */
[----:B------:R0:W5:Y:S01]  /*0180*/  LDG.E.64.CONSTANT R2, desc[UR6][R16.64] ;  /* 0x0000000610027981 */ /* 0x000162000c1e9b00 */
[C---:B------:R-:W-:Y:S01]  /*0190*/  ISETP.NE.AND P0, PT, R4.reuse, RZ, PT ;  /* 0x000000ff0400720c */ /* 0x040fe20003f05270 */
[----:B------:R-:W-:Y:S01]  /*01a0*/  BSSY.RECONVERGENT B0, `(.L_x_0) ;  /* 0x0000012000007945 */ /* 0x000fe20003800200 */
[C---:B------:R-:W-:Y:S01]  /*01b0*/  ISETP.NE.AND P3, PT, R4.reuse, RZ, PT ;  /* 0x000000ff0400720c */ /* 0x040fe20003f65270 */
[----:B------:R-:W-:Y:S01]  /*01c0*/  IMAD.MOV.U32 R23, RZ, RZ, RZ ;  /* 0x000000ffff177224 */ /* 0x000fe200078e00ff */
[----:B------:R-:W-:-:S02]  /*01d0*/  ISETP.GE.U32.AND P1, PT, R4, R21, PT ;  /* 0x000000150400720c */ /* 0x000fc40003f26070 */
[----:B------:R-:W-:Y:S02]  /*01e0*/  ISETP.GE.U32.AND P2, PT, R4, R21, PT ;  /* 0x000000150400720c */ /* 0x000fe40003f46070 */
[----:B------:R-:W-:Y:S02]  /*01f0*/  PRMT R10, RZ, 0x7610, R10 ;  /* 0x00007610ff0a7816 */ /* 0x000fe4000000000a */
[----:B------:R-:W-:-:S03]  /*0200*/  PRMT R18, RZ, 0x7610, R18 ;  /* 0x00007610ff127816 */ /* 0x000fc60000000012 */
[----:B0-----:R-:W-:Y:S06]  /*0210*/  @!P0 BRA `(.L_x_1) ;  /* 0x0000000000288947 */ /* 0x001fec0003800000 */
[----:B------:R-:W-:-:S04]  /*0220*/  IMAD R4, R4, R25, -R25 ;  /* 0x0000001904047224 */ /* 0x000fc800078e0a19 */
[----:B------:R-:W-:-:S04]  /*0230*/  IMAD.IADD R11, R19, 0x1, R4 ;  /* 0x00000001130b7824 */ /* 0x000fc800078e0204 */
[----:B------:R-:W-:-:S04]  /*0240*/  IMAD.WIDE R4, R11, 0x8, R6 ;  /* 0x000000080b047825 */ /* 0x000fc800078e0206 */
[----:B------:R-:W-:Y:S01]  /*0250*/  @P5 VIADD R13, R11, 0xffffffff ;  /* 0xffffffff0b0d5836 */ /* 0x000fe20000000000 */
[----:B------:R-:W2:Y:S03]  /*0260*/  @!P4 LDG.E.CONSTANT R20, desc[UR6][R4.64+0xc] ;  /* 0x00000c060414c981 */ /* 0x000ea6000c1e9900 */
[----:B------:R-:W-:Y:S01]  /*0270*/  @P5 IMAD.WIDE.U32 R12, R13, 0x8, R6 ;  /* 0x000000080d0c5825 */ /* 0x000fe200078e0006 */
[----:B------:R0:W5:Y:S04]  /*0280*/  LDG.E.U8.CONSTANT R18, desc[UR6][R4.64+0x7] ;  /* 0x0000070604127981 */ /* 0x000168000c1e9100 */
[----:B------:R0:W5:Y:S01]  /*0290*/  @P5 LDG.E.U8.CONSTANT R10, desc[UR6][R12.64+0x7] ;  /* 0x000007060c0a5981 */ /* 0x000162000c1e9100 */
[----:B--2---:R-:W-:-:S04]  /*02a0*/  @!P4 SHF.R.U32.HI R20, RZ, 0xf, R20 ;  /* 0x0000000fff14c819 */ /* 0x004fc80000011614 */
[----:B0-----:R-:W-:-:S07]  /*02b0*/  @!P4 LOP3.LUT R23, R20, 0x200, RZ, 0xc0, !PT ;  /* 0x000002001417c812 */ /* 0x001fce00078ec0ff */
.L_x_1:
[----:B------:R-:W-:Y:S05]  /*02c0*/  BSYNC.RECONVERGENT B0 ;  /* 0x0000000000007941 */ /* 0x000fea0003800200 */
.L_x_0:
[----:B------:R-:W-:Y:S01]  /*02d0*/  BSSY.RECONVERGENT B0, `(.L_x_2) ;  /* 0x000000d000007945 */ /* 0x000fe20003800200 */
[----:B------:R-:W-:Y:S01]  /*02e0*/  PRMT R4, RZ, 0x7610, R4 ;  /* 0x00007610ff047816 */ /* 0x000fe20000000004 */
[----:B------:R-:W-:Y:S01]  /*02f0*/  IMAD.MOV.U32 R12, RZ, RZ, RZ ;  /* 0x000000ffff0c7224 */ /* 0x000fe200078e00ff */
[----:B------:R-:W-:Y:S01]  /*0300*/  PRMT R11, RZ, 0x7610, R11 ;  /* 0x00007610ff0b7816 */ /* 0x000fe2000000000b */
[----:B------:R-:W-:Y:S06]  /*0310*/  @P1 BRA `(.L_x_3) ;  /* 0x0000000000201947 */ /* 0x000fec0003800000 */
[----:B------:R-:W-:-:S04]  /*0320*/  IMAD.WIDE R16, R25, 0x8, R16 ;  /* 0x0000000819107825 */ /* 0x000fc800078e0210 */
[----:B------:R-:W-:Y:S01]  /*0330*/  @P5 IMAD.IADD R5, R0, 0x1, R21 ;  /* 0x0000000100055824 */ /* 0x000fe200078e0215 */
[----:B------:R-:W2:Y:S03]  /*0340*/  @!P4 LDG.E.CONSTANT R13, desc[UR6][R16.64+0x8] ;  /* 0x00000806100dc981 */ /* 0x000ea6000c1e9900 */
[----:B------:R-:W-:Y:S01]  /*0350*/  @P5 IMAD.WIDE.U32 R6, R5, 0x8, R6 ;  /* 0x0000000805065825 */ /* 0x000fe200078e0006 */
[----:B------:R0:W5:Y:S04]  /*0360*/  LDG.E.U8.CONSTANT R11, desc[UR6][R16.64] ;  /* 0x00000006100b7981 */ /* 0x000168000c1e9100 */
[----:B------:R0:W5:Y:S01]  /*0370*/  @P5 LDG.E.U8.CONSTANT R4, desc[UR6][R6.64] ;  /* 0x0000000606045981 */ /* 0x000162000c1e9100 */
[----:B--2---:R-:W-:-:S05]  /*0380*/  @!P4 IMAD.SHL.U32 R13, R13, 0x200, RZ ;  /* 0x000002000d0dc824 */ /* 0x004fca00078e00ff */
[----:B0-----:R-:W-:-:S07]  /*0390*/  @!P4 LOP3.LUT R12, R13, 0x200, RZ, 0xc0, !PT ;  /* 0x000002000d0cc812 */ /* 0x001fce00078ec0ff */
.L_x_3:
[----:B------:R-:W-:Y:S05]  /*03a0*/  BSYNC.RECONVERGENT B0 ;  /* 0x0000000000007941 */ /* 0x000fea0003800200 */
.L_x_2:
[--C-:B-----5:R-:W-:Y:S01]  /*03b0*/  @P5 SHF.R.U32.HI R5, RZ, 0x7, R14.reuse ;  /* 0x00000007ff055819 */ /* 0x120fe2000001160e */
[----:B------:R-:W-:Y:S01]  /*03c0*/  IMAD.MOV.U32 R6, RZ, RZ, RZ ;  /* 0x000000ffff067224 */ /* 0x000fe200078e00ff */
[C---:B------:R-:W-:Y:S01]  /*03d0*/  ISETP.GE.AND P1, PT, R19.reuse, R21, PT ;  /* 0x000000151300720c */ /* 0x040fe20003f26270 */
[----:B------:R-:W-:Y:S01]  /*03e0*/  IMAD.MOV.U32 R20, RZ, RZ, RZ ;  /* 0x000000ffff147224 */ /* 0x000fe200078e00ff */
[----:B------:R-:W-:Y:S01]  /*03f0*/  ISETP.GT.AND P0, PT, R19, RZ, PT ;  /* 0x000000ff1300720c */ /* 0x000fe20003f04270 */
[----:B------:R-:W-:Y:S01]  /*0400*/  IMAD.MOV.U32 R31, RZ, RZ, RZ ;  /* 0x000000ffff1f7224 */ /* 0x000fe200078e00ff */
[--C-:B------:R-:W-:Y:S01]  /*0410*/  @P5 SHF.R.U32.HI R7, RZ, 0xf, R14.reuse ;  /* 0x0000000fff075819 */ /* 0x100fe2000001160e */
        /* <DEDUP_REMOVED lines=8> */
[----:B------:R-:W-:Y:S01]  /*04a0*/  UMOV UR8, URZ ;  /* 0x000000ff00087c82 */ /* 0x000fe20008000000 */
[----:B------:R-:W-:Y:S01]  /*04b0*/  @P5 SHF.R.U32.HI R16, RZ, 0x17, R14 ;  /* 0x00000017ff105819 */ /* 0x000fe2000001160e */
[----:B------:R-:W-:Y:S01]  /*04c0*/  IMAD.MOV.U32 R14, RZ, RZ, RZ ;  /* 0x000000ffff0e7224 */ /* 0x000fe200078e00ff */
[----:B------:R-:W-:Y:S01]  /*04d0*/  @P5 SHF.R.U32.HI R15, RZ, 0x17, R15 ;  /* 0x00000017ff0f5819 */ /* 0x000fe2000001160f */
[----:B------:R-:W-:Y:S01]  /*04e0*/  BSSY.RECONVERGENT B0, `(.L_x_4) ;  /* 0x0000072000007945 */ /* 0x000fe20003800200 */
[----:B------:R-:W-:-:S02]  /*04f0*/  @P5 LOP3.LUT R31, R5, 0x1, RZ, 0xc0, !PT ;  /* 0x00000001051f5812 */ /* 0x000fc400078ec0ff */
[----:B------:R-:W-:Y:S02]  /*0500*/  LOP3.LUT R10, R10, 0x80, RZ, 0xc0, !PT ;  /* 0x000000800a0a7812 */ /* 0x000fe400078ec0ff */
[--C-:B------:R-:W-:Y:S02]  /*0510*/  @!P4 SHF.R.U32.HI R5, RZ, 0x8, R8.reuse ;  /* 0x00000008ff05c819 */ /* 0x100fe40000011608 */
[----:B------:R-:W-:Y:S01]  /*0520*/  @P5 LOP3.LUT R14, R7, 0x1, RZ, 0xc0, !PT ;  /* 0x00000001070e5812 */ /* 0x000fe200078ec0ff */
[----:B------:R-:W-:Y:S01]  /*0530*/  IMAD.MOV.U32 R7, RZ, RZ, RZ ;  /* 0x000000ffff077224 */ /* 0x000fe200078e00ff */
[----:B------:R-:W-:Y:S02]  /*0540*/  @P5 LOP3.LUT R13, R21, 0x1, RZ, 0xc0, !PT ;  /* 0x00000001150d5812 */ /* 0x000fe400078ec0ff */
[--C-:B------:R-:W-:Y:S02]  /*0550*/  @!P4 SHF.R.U32.HI R22, RZ, 0x18, R8.reuse ;  /* 0x00000018ff16c819 */ /* 0x100fe40000011608 */
[----:B------:R-:W-:Y:S01]  /*0560*/  @P5 LOP3.LUT R32, R19, 0x1, RZ, 0xc0, !PT ;  /* 0x0000000113205812 */ /* 0x000fe200078ec0ff */
[----:B------:R-:W-:Y:S01]  /*0570*/  IMAD.MOV.U32 R19, RZ, RZ, RZ ;  /* 0x000000ffff137224 */ /* 0x000fe200078e00ff */
[----:B------:R-:W-:-:S02]  /*0580*/  @!P4 SHF.R.U32.HI R21, RZ, 0x10, R8 ;  /* 0x00000010ff15c819 */ /* 0x000fc40000011608 */
[----:B------:R-:W-:Y:S01]  /*0590*/  @P5 LOP3.LUT R7, R15, 0x1, RZ, 0xc0, !PT ;  /* 0x000000010f075812 */ /* 0x000fe200078ec0ff */
[----:B------:R-:W-:Y:S01]  /*05a0*/  IMAD.MOV.U32 R15, RZ, RZ, RZ ;  /* 0x000000ffff0f7224 */ /* 0x000fe200078e00ff */
[----:B------:R-:W-:Y:S02]  /*05b0*/  SHF.R.U32.HI R10, RZ, 0x7, R10 ;  /* 0x00000007ff0a7819 */ /* 0x000fe4000001160a */
[----:B------:R-:W-:Y:S01]  /*05c0*/  @!P4 LOP3.LUT R19, R5, 0x1, RZ, 0xc0, !PT ;  /* 0x000000010513c812 */ /* 0x000fe200078ec0ff */
[----:B------:R-:W-:Y:S01]  /*05d0*/  IMAD.MOV.U32 R5, RZ, RZ, RZ ;  /* 0x000000ffff057224 */ /* 0x000fe200078e00ff */
[----:B------:R-:W-:Y:S01]  /*05e0*/  @!P4 LOP3.LUT R15, R22, 0x1, RZ, 0xc0, !PT ;  /* 0x00000001160fc812 */ /* 0x000fe200078ec0ff */
[----:B------:R-:W-:Y:S01]  /*05f0*/  IMAD.SHL.U32 R22, R18, 0x2, RZ ;  /* 0x0000000212167824 */ /* 0x000fe200078e00ff */
[----:B------:R-:W-:Y:S02]  /*0600*/  @!P4 LOP3.LUT R5, R21, 0x1, RZ, 0xc0, !PT ;  /* 0x000000011505c812 */ /* 0x000fe400078ec0ff */
[----:B------:R-:W-:-:S02]  /*0610*/  @!P4 LOP3.LUT R24, R9, 0x1, RZ, 0xc0, !PT ;  /* 0x000000010918c812 */ /* 0x000fc400078ec0ff */
[--C-:B------:R-:W-:Y:S02]  /*0620*/  @!P4 SHF.R.U32.HI R26, RZ, 0x8, R9.reuse ;  /* 0x00000008ff1ac819 */ /* 0x100fe40000011609 */
[--C-:B------:R-:W-:Y:S02]  /*0630*/  @!P4 SHF.R.U32.HI R25, RZ, 0x10, R9.reuse ;  /* 0x00000010ff19c819 */ /* 0x100fe40000011609 */
[----:B------:R-:W-:Y:S01]  /*0640*/  SEL R21, R10, RZ, P0 ;  /* 0x000000ff0a157207 */ /* 0x000fe20000000000 */
[----:B------:R-:W-:Y:S01]  /*0650*/  IMAD.MOV.U32 R10, RZ, RZ, RZ ;  /* 0x000000ffff0a7224 */ /* 0x000fe200078e00ff */
[----:B------:R-:W-:Y:S01]  /*0660*/  @P5 LOP3.LUT R17, R16, 0x1, RZ, 0xc0, !PT ;  /* 0x0000000110115812 */ /* 0x000fe200078ec0ff */
[----:B------:R-:W-:Y:S01]  /*0670*/  IMAD.MOV.U32 R16, RZ, RZ, RZ ;  /* 0x000000ffff107224 */ /* 0x000fe200078e00ff */
[----:B------:R-:W-:Y:S02]  /*0680*/  @!P4 SHF.R.U32.HI R9, RZ, 0x18, R9 ;  /* 0x00000018ff09c819 */ /* 0x000fe40000011609 */
[----:B------:R-:W-:Y:S01]  /*0690*/  @!P4 LOP3.LUT R16, R8, 0x1, RZ, 0xc0, !PT ;  /* 0x000000010810c812 */ /* 0x000fe200078ec0ff */
[----:B------:R-:W-:Y:S01]  /*06a0*/  IMAD.MOV.U32 R8, RZ, RZ, RZ ;  /* 0x000000ffff087224 */ /* 0x000fe200078e00ff */
[----:B------:R-:W-:-:S02]  /*06b0*/  LOP3.LUT R22, R22, 0x1fe, RZ, 0xe2, !PT ;  /* 0x000001fe16167812 */ /* 0x000fc400078ee2ff */
[----:B------:R-:W-:Y:S02]  /*06c0*/  SEL R21, R21, RZ, P3 ;  /* 0x000000ff15157207 */ /* 0x000fe40001800000 */
[----:B------:R-:W-:Y:S01]  /*06d0*/  @!P4 LOP3.LUT R8, R9, 0x1, RZ, 0xc0, !PT ;  /* 0x000000010908c812 */ /* 0x000fe200078ec0ff */
[----:B------:R-:W-:Y:S01]  /*06e0*/  IMAD.MOV.U32 R9, RZ, RZ, RZ ;  /* 0x000000ffff097224 */ /* 0x000fe200078e00ff */
[----:B------:R-:W-:Y:S01]  /*06f0*/  @!P4 LOP3.LUT R9, R25, 0x1, RZ, 0xc0, !PT ;  /* 0x000000011909c812 */ /* 0x000fe200078ec0ff */
[C---:B------:R-:W-:Y:S01]  /*0700*/  IMAD.IADD R33, R21.reuse, 0x1, R22 ;  /* 0x0000000115217824 */ /* 0x040fe200078e0216 */
[----:B------:R-:W-:Y:S02]  /*0710*/  LOP3.LUT R25, R21, R22, RZ, 0x3c, !PT ;  /* 0x0000001615197212 */ /* 0x000fe400078e3cff */
[----:B------:R-:W-:Y:S02]  /*0720*/  LOP3.LUT R18, R18, 0xffff, RZ, 0xc0, !PT ;  /* 0x0000ffff12127812 */ /* 0x000fe400078ec0ff */
[----:B------:R-:W-:-:S02]  /*0730*/  @!P4 LOP3.LUT R10, R26, 0x1, RZ, 0xc0, !PT ;  /* 0x000000011a0ac812 */ /* 0x000fc400078ec0ff */
[C---:B------:R-:W-:Y:S02]  /*0740*/  SHF.R.U64 R26, R2.reuse, 0x8, R3 ;  /* 0x00000008021a7819 */ /* 0x040fe40000001203 */
[----:B------:R-:W-:Y:S02]  /*0750*/  SHF.R.U32.HI R25, RZ, 0x1, R25 ;  /* 0x00000001ff197819 */ /* 0x000fe40000011619 */
[----:B------:R-:W-:Y:S02]  /*0760*/  SHF.R.U32.HI R18, RZ, 0x1, R18 ;  /* 0x00000001ff127819 */ /* 0x000fe40000011612 */
[----:B------:R-:W-:Y:S02]  /*0770*/  LOP3.LUT R28, R2, 0x1, RZ, 0xc0, !PT ;  /* 0x00000001021c7812 */ /* 0x000fe400078ec0ff */
[----:B------:R-:W-:Y:S02]  /*0780*/  LOP3.LUT R25, R25, 0x1, RZ, 0xc0, !PT ;  /* 0x0000000119197812 */ /* 0x000fe400078ec0ff */
[----:B------:R-:W-:-:S02]  /*0790*/  LOP3.LUT R30, R26, 0x1, RZ, 0xc0, !PT ;  /* 0x000000011a1e7812 */ /* 0x000fc400078ec0ff */
[----:B------:R-:W-:Y:S02]  /*07a0*/  LOP3.LUT R36, R18, 0x1, RZ, 0xc0, !PT ;  /* 0x0000000112247812 */ /* 0x000fe400078ec0ff */
[--C-:B------:R-:W-:Y:S02]  /*07b0*/  SHF.R.U32.HI R18, RZ, 0x2, R2.reuse ;  /* 0x00000002ff127819 */ /* 0x100fe40000011602 */
[----:B------:R-:W-:Y:S02]  /*07c0*/  IADD3 R22, PT, PT, R30, R28, R25 ;  /* 0x0000001c1e167210 */ /* 0x000fe40007ffe019 */
[----:B------:R-:W-:Y:S01]  /*07d0*/  IADD3 R34, PT, PT, R14, R31, R21 ;  /* 0x0000001f0e227210 */ /* 0x000fe20007ffe015 */
[----:B------:R-:W-:Y:S01]  /*07e0*/  IMAD.SHL.U32 R21, R26, 0x2, RZ ;  /* 0x000000021a157824 */ /* 0x000fe200078e00ff */
[----:B------:R-:W-:Y:S02]  /*07f0*/  SHF.R.U32.HI R28, RZ, 0x3, R2 ;  /* 0x00000003ff1c7819 */ /* 0x000fe40000011602 */
[----:B------:R-:W-:-:S02]  /*0800*/  LOP3.LUT R35, R18, 0x1, RZ, 0xc0, !PT ;  /* 0x0000000112237812 */ /* 0x000fc400078ec0ff */
[----:B------:R-:W-:Y:S02]  /*0810*/  SHF.R.U32.HI R18, RZ, 0x3, R33 ;  /* 0x00000003ff127819 */ /* 0x000fe40000011621 */
[----:B------:R-:W-:Y:S02]  /*0820*/  IADD3 R34, PT, PT, R36, R34, R25 ;  /* 0x0000002224227210 */ /* 0x000fe40007ffe019 */
[----:B------:R-:W-:Y:S02]  /*0830*/  LOP3.LUT R37, R28, 0x1, RZ, 0xc0, !PT ;  /* 0x000000011c257812 */ /* 0x000fe400078ec0ff */
[----:B------:R-:W-:Y:S02]  /*0840*/  SHF.R.U32.HI R27, RZ, 0x1, R2 ;  /* 0x00000001ff1b7819 */ /* 0x000fe40000011602 */
[----:B------:R-:W-:Y:S02]  /*0850*/  SHF.R.U32.HI R25, RZ, 0x1, R26 ;  /* 0x00000001ff197819 */ /* 0x000fe4000001161a */
[----:B------:R-:W-:-:S02]  /*0860*/  SHF.R.U32.HI R28, RZ, 0x4, R33 ;  /* 0x00000004ff1c7819 */ /* 0x000fc40000011621 */
[----:B------:R-:W-:Y:S02]  /*0870*/  LOP3.LUT R39, R18, 0x1, RZ, 0xc0, !PT ;  /* 0x0000000112277812 */ /* 0x000fe400078ec0ff */
[--C-:B------:R-:W-:Y:S02]  /*0880*/  SHF.R.U32.HI R18, RZ, 0x3, R21.reuse ;  /* 0x00000003ff127819 */ /* 0x100fe40000011615 */
[----:B------:R-:W-:Y:S02]  /*0890*/  LOP3.LUT R27, R27, 0x1, RZ, 0xc0, !PT ;  /* 0x000000011b1b7812 */ /* 0x000fe400078ec0ff */
[----:B------:R-:W-:Y:S02]  /*08a0*/  LOP3.LUT R25, R25, 0x1, RZ, 0xc0, !PT ;  /* 0x0000000119197812 */ /* 0x000fe400078ec0ff */
[----:B------:R-:W-:Y:S02]  /*08b0*/  LOP3.LUT R38, R28, 0x1, RZ, 0xc0, !PT ;  /* 0x000000011c267812 */ /* 0x000fe400078ec0ff */
[----:B------:R-:W-:-:S02]  /*08c0*/  SHF.R.U32.HI R29, RZ, 0x4, R21 ;  /* 0x00000004ff1d7819 */ /* 0x000fc40000011615 */
[----:B------:R-:W-:Y:S02]  /*08d0*/  SHF.R.U32.HI R28, RZ, 0x5, R33 ;  /* 0x00000005ff1c7819 */ /* 0x000fe40000011621 */
[----:B------:R-:W-:Y:S02]  /*08e0*/  LOP3.LUT R18, R18, 0x1, RZ, 0xc0, !PT ;  /* 0x0000000112127812 */ /* 0x000fe400078ec0ff */
[--C-:B------:R-:W-:Y:S02]  /*08f0*/  IADD3 R22, PT, PT, R39, R22, R36.reuse ;  /* 0x0000001627167210 */ /* 0x100fe40007ffe024 */
[----:B------:R-:W-:Y:S02]  /*0900*/  IADD3 R36, PT, PT, R25, R27, R36 ;  /* 0x0000001b19247210 */ /* 0x000fe40007ffe024 */
[----:B------:R-:W-:Y:S02]  /*0910*/  LOP3.LUT R29, R29, 0x1, RZ, 0xc0, !PT ;  /* 0x000000011d1d7812 */ /* 0x000fe400078ec0ff */
[----:B------:R-:W-:-:S02]  /*0920*/  LOP3.LUT R43, R28, 0x1, RZ, 0xc0, !PT ;  /* 0x000000011c2b7812 */ /* 0x000fc400078ec0ff */
[--C-:B------:R-:W-:Y:S02]  /*0930*/  IADD3 R28, PT, PT, R18, R35, R39.reuse ;  /* 0x00000023121c7210 */ /* 0x100fe40007ffe027 */
[----:B------:R-:W-:Y:S02]  /*0940*/  IADD3 R36, PT, PT, R38, R36, R39 ;  /* 0x0000002426247210 */ /* 0x000fe40007ffe027 */
[--C-:B------:R-:W-:Y:S02]  /*0950*/  IADD3 R39, PT, PT, R29, R37, R38.reuse ;  /* 0x000000251d277210 */ /* 0x100fe40007ffe026 */
[----:B------:R-:W-:Y:S02]  /*0960*/  IADD3 R35, PT, PT, R25, R22, R35 ;  /* 0x0000001619237210 */ /* 0x000fe40007ffe023 */
[----:B------:R-:W-:Y:S02]  /*0970*/  IADD3 R38, PT, PT, R43, R28, R38 ;  /* 0x0000001c2b267210 */ /* 0x000fe40007ffe026 */
[----:B------:R-:W-:-:S02]  /*0980*/  SHF.R.U32.HI R22, RZ, 0x4, R2 ;  /* 0x00000004ff167819 */ /* 0x000fc40000011602 */
[----:B------:R-:W-:Y:S02]  /*0990*/  SHF.R.U32.HI R28, RZ, 0x5, R21 ;  /* 0x00000005ff1c7819 */ /* 0x000fe40000011615 */
[----:B------:R-:W-:Y:S02]  /*09a0*/  IADD3 R36, PT, PT, R18, R36, R37 ;  /* 0x0000002412247210 */ /* 0x000fe40007ffe025 */
[----:B------:R-:W-:Y:S02]  /*09b0*/  LOP3.LUT R41, R22, 0x1, RZ, 0xc0, !PT ;  /* 0x0000000116297812 */ /* 0x000fe400078ec0ff */
[----:B------:R-:W-:Y:S02]  /*09c0*/  SHF.R.U32.HI R37, RZ, 0x6, R33 ;  /* 0x00000006ff257819 */ /* 0x000fe40000011621 */
[----:B------:R-:W-:Y:S02]  /*09d0*/  LOP3.LUT R22, R28, 0x1, RZ, 0xc0, !PT ;  /* 0x000000011c167812 */ /* 0x000fe400078ec0ff */
[----:B------:R-:W-:-:S02]  /*09e0*/  SHF.R.U32.HI R28, RZ, 0x6, R21 ;  /* 0x00000006ff1c7819 */ /* 0x000fc40000011615 */
[----:B------:R-:W-:Y:S02]  /*09f0*/  SHF.R.U32.HI R21, RZ, 0x5, R2 ;  /* 0x00000005ff157819 */ /* 0x000fe40000011602 */
[----:B------:R-:W-:Y:S02]  /*0a00*/  LOP3.LUT R44, R37, 0x1, RZ, 0xc0, !PT ;  /* 0x00000001252c7812 */ /* 0x000fe400078ec0ff */
[----:B------:R-:W-:Y:S02]  /*0a10*/  IADD3 R40, PT, PT, R22, R41, R43 ;  /* 0x0000002916287210 */ /* 0x000fe40007ffe02b */
[----:B------:R-:W-:Y:S02]  /*0a20*/  IADD3 R41, PT, PT, R29, R38, R41 ;  /* 0x000000261d297210 */ /* 0x000fe40007ffe029 */
[----:B------:R-:W-:Y:S02]  /*0a30*/  LOP3.LUT R38, R21, 0x1, RZ, 0xc0, !PT ;  /* 0x0000000115267812 */ /* 0x000fe400078ec0ff */
[----:B------:R-:W-:-:S02]  /*0a40*/  LOP3.LUT R21, R28, 0x1, RZ, 0xc0, !PT ;  /* 0x000000011c157812 */ /* 0x000fc400078ec0ff */
[----:B------:R-:W-:Y:S02]  /*0a50*/  IADD3 R39, PT, PT, R44, R39, R43 ;  /* 0x000000272c277210 */ /* 0x000fe40007ffe02b */
[----:B------:R-:W-:Y:S02]  /*0a60*/  SHF.R.U32.HI R37, RZ, 0x7, R33 ;  /* 0x00000007ff257819 */ /* 0x000fe40000011621 */
[----:B------:R-:W-:Y:S02]  /*0a70*/  IADD3 R43, PT, PT, R21, R38, R44 ;  /* 0x00000026152b7210 */ /* 0x000fe40007ffe02c */
[----:B------:R-:W-:Y:S01]  /*0a80*/  IADD3 R38, PT, PT, R22, R39, R38 ;  /* 0x0000002716267210 */ /* 0x000fe20007ffe026 */
[----:B------:R-:W-:Y:S01]  /*0a90*/  IMAD.SHL.U32 R39, R26, 0x2, RZ ;  /* 0x000000021a277824 */ /* 0x000fe200078e00ff */
[----:B------:R-:W-:Y:S02]  /*0aa0*/  LOP3.LUT R45, R37, 0x1, RZ, 0xc0, !PT ;  /* 0x00000001252d7812 */ /* 0x000fe400078ec0ff */
[----:B------:R-:W-:-:S02]  /*0ab0*/  SHF.R.U32.HI R28, RZ, 0x6, R2 ;  /* 0x00000006ff1c7819 */ /* 0x000fc40000011602 */
[C---:B------:R-:W-:Y:S01]  /*0ac0*/  IADD3 R42, PT, PT, R45.reuse, R40, R44 ;  /* 0x000000282d2a7210 */ /* 0x040fe20007ffe02c */
[----:B------:R-:W-:Y:S01]  /*0ad0*/  IMAD.IADD R44, R45, 0x1, R43 ;  /* 0x000000012d2c7824 */ /* 0x000fe200078e022b */
[----:B------:R-:W-:Y:S02]  /*0ae0*/  SHF.R.U32.HI R37, RZ, 0x7, R39 ;  /* 0x00000007ff257819 */ /* 0x000fe40000011627 */
[----:B------:R-:W-:Y:S02]  /*0af0*/  LOP3.LUT R40, R28, 0x1, RZ, 0xc0, !PT ;  /* 0x000000011c287812 */ /* 0x000fe400078ec0ff */
[----:B------:R-:W-:Y:S02]  /*0b00*/  IADD3 R34, PT, PT, R30, R34, R27 ;  /* 0x000000221e227210 */ /* 0x000fe40007ffe01b */
[----:B------:R-:W-:Y:S02]  /*0b10*/  LOP3.LUT R28, R37, 0x1, RZ, 0xc0, !PT ;  /* 0x00000001251c7812 */ /* 0x000fe400078ec0ff */
[----:B------:R-:W-:Y:S01]  /*0b20*/  IADD3 R37, PT, PT, R21, R42, R40 ;  /* 0x0000002a15257210 */ /* 0x000fe20007ffe028 */
[----:B------:R-:W-:Y:S01]  /*0b30*/  IMAD.IADD R42, R25, 0x1, R34 ;  /* 0x00000001192a7824 */ /* 0x000fe200078e0222 */
[----:B------:R-:W-:-:S02]  /*0b40*/  SEL R23, R23, RZ, !P1 ;  /* 0x000000ff17177207 */ /* 0x000fc40004800000 */
[----:B------:R-:W-:Y:S02]  /*0b50*/  IADD3 R40, PT, PT, R28, R40, R45 ;  /* 0x000000281c287210 */ /* 0x000fe40007ffe02d */
[----:B------:R-:W-:Y:S02]  /*0b60*/  SEL R34, R23, RZ, P3 ;  /* 0x000000ff17227207 */ /* 0x000fe40001800000 */
[----:B------:R-:W-:Y:S02]  /*0b70*/  ISETP.NE.AND P3, PT, R42, 0x3, PT ;  /* 0x000000032a00780c */ /* 0x000fe40003f65270 */
[C---:B------:R-:W-:Y:S01]  /*0b80*/  LEA.HI R40, R33.reuse, R40, RZ, 0x18 ;  /* 0x0000002821287211 */ /* 0x040fe200078fc0ff */
[C---:B------:R-:W-:Y:S01]  /*0b90*/  IMAD.IADD R43, R33.reuse, 0x1, R34 ;  /* 0x00000001212b7824 */ /* 0x040fe200078e0222 */
[----:B------:R-:W-:Y:S01]  /*0ba0*/  LEA.HI R44, R33, R44, RZ, 0x18 ;  /* 0x0000002c212c7211 */ /* 0x000fe200078fc0ff */
[----:B------:R-:W-:-:S08]  /*0bb0*/  IMAD.MOV.U32 R34, RZ, RZ, 0x1 ;  /* 0x00000001ff227424 */ /* 0x000fd000078e00ff */
[----:B------:R-:W-:Y:S05]  /*0bc0*/  @!P3 BRA `(.L_x_5) ;  /* 0x00000000000cb947 */ /* 0x000fea0003800000 */
[----:B------:R-:W-:-:S13]  /*0bd0*/  ISETP.NE.AND P3, PT, R42, 0x2, PT ;  /* 0x000000022a00780c */ /* 0x000fda0003f65270 */
[----:B------:R-:W-:Y:S01]  /*0be0*/  @!P3 LOP3.LUT R34, R2, 0x1, RZ, 0xc0, !PT ;  /* 0x000000010222b812 */ /* 0x000fe200078ec0ff */
[----:B------:R-:W-:-:S07]  /*0bf0*/  @P3 IMAD.MOV.U32 R34, RZ, RZ, RZ ;  /* 0x000000ffff223224 */ /* 0x000fce00078e00ff */
.L_x_5:
[----:B------:R-:W-:Y:S05]  /*0c00*/  BSYNC.RECONVERGENT B0 ;  /* 0x0000000000007941 */ /* 0x000fea0003800200 */
.L_x_4:
[----:B------:R-:W-:Y:S01]  /*0c10*/  IMAD.IADD R35, R18, 0x1, R35 ;  /* 0x0000000112237824 */ /* 0x000fe200078e0223 */
[----:B------:R-:W-:Y:S01]  /*0c20*/  SHF.R.U32.HI R23, RZ, 0x7, R2 ;  /* 0x00000007ff177819 */ /* 0x000fe20000011602 */
[----:B------:R-:W-:Y:S01]  /*0c30*/  IMAD.IADD R33, R29, 0x1, R36 ;  /* 0x000000011d217824 */ /* 0x000fe200078e0224 */
[----:B------:R-:W-:Y:S01]  /*0c40*/  UMOV UR5, URZ ;  /* 0x000000ff00057c82 */ /* 0x000fe20008000000 */
[----:B------:R-:W-:Y:S01]  /*0c50*/  IMAD.IADD R41, R22, 0x1, R41 ;  /* 0x0000000116297824 */ /* 0x000fe200078e0229 */
[----:B------:R-:W-:Y:S01]  /*0c60*/  ISETP.NE.AND P6, PT, R35, 0x3, PT ;  /* 0x000000032300780c */ /* 0x000fe20003fc5270 */
[----:B------:R-:W-:Y:S01]  /*0c70*/  IMAD.IADD R38, R21, 0x1, R38 ;  /* 0x0000000115267824 */ /* 0x000fe200078e0226 */
[----:B------:R-:W-:Y:S01]  /*0c80*/  LOP3.LUT R23, R23, 0x1, RZ, 0xc0, !PT ;  /* 0x0000000117177812 */ /* 0x000fe200078ec0ff */
[----:B------:R-:W-:Y:S01]  /*0c90*/  BSSY.RECONVERGENT B0, `(.L_x_6) ;  /* 0x000000b000007945 */ /* 0x000fe20003800200 */
[----:B------:R-:W-:Y:S02]  /*0ca0*/  ISETP.NE.AND P3, PT, R33, 0x3, PT ;  /* 0x000000032100780c */ /* 0x000fe40003f65270 */
[----:B------:R-:W-:Y:S01]  /*0cb0*/  IADD3 R36, PT, PT, R28, R44, R23 ;  /* 0x0000002c1c247210 */ /* 0x000fe20007ffe017 */
[----:B------:R-:W-:Y:S01]  /*0cc0*/  IMAD.MOV.U32 R23, RZ, RZ, 0x2 ;  /* 0x00000002ff177424 */ /* 0x000fe200078e00ff */
[----:B------:R-:W-:-:S02]  /*0cd0*/  ISETP.NE.AND P4, PT, R41, 0x3, PT ;  /* 0x000000032900780c */ /* 0x000fc40003f85270 */
[----:B------:R-:W-:Y:S02]  /*0ce0*/  ISETP.NE.AND P5, PT, R38, 0x3, PT ;  /* 0x000000032600780c */ /* 0x000fe40003fa5270 */
[----:B------:R-:W-:Y:S01]  /*0cf0*/  LEA.HI R40, R43, R40, RZ, 0x17 ;  /* 0x000000282b287211 */ /* 0x000fe200078fb8ff */
[----:B------:R-:W-:Y:S10]  /*0d00*/  @!P6 BRA `(.L_x_7) ;  /* 0x00000000000ce947 */ /* 0x000ff40003800000 */
[----:B------:R-:W-:-:S13]  /*0d10*/  ISETP.NE.AND P6, PT, R35, 0x2, PT ;  /* 0x000000022300780c */ /* 0x000fda0003fc5270 */
[----:B------:R-:W-:Y:S01]  /*0d20*/  @!P6 LOP3.LUT R23, R2, 0x2, RZ, 0xc0, !PT ;  /* 0x000000020217e812 */ /* 0x000fe200078ec0ff */
[----:B------:R-:W-:-:S07]  /*0d30*/  @P6 IMAD.MOV.U32 R23, RZ, RZ, RZ ;  /* 0x000000ffff176224 */ /* 0x000fce00078e00ff */
.L_x_7:
[----:B------:R-:W-:Y:S05]  /*0d40*/  BSYNC.RECONVERGENT B0 ;  /* 0x0000000000007941 */ /* 0x000fea0003800200 */
.L_x_6:
[----:B------:R-:W-:Y:S01]  /*0d50*/  UMOV UR4, URZ ;  /* 0x000000ff00047c82 */ /* 0x000fe20008000000 */
[----:B------:R-:W-:Y:S01]  /*0d60*/  BSSY.RECONVERGENT B0, `(.L_x_8) ;  /* 0x0000007000007945 */ /* 0x000fe20003800200 */
[----:B------:R-:W-:Y:S01]  /*0d70*/  LOP3.LUT R34, R23, R34, RZ, 0xfc, !PT ;  /* 0x0000002217227212 */ /* 0x000fe200078efcff */
[----:B------:R-:W-:Y:S02]  /*0d80*/  IMAD.MOV.U32 R23, RZ, RZ, 0x4 ;  /* 0x00000004ff177424 */ /* 0x000fe400078e00ff */
[----:B------:R-:W-:Y:S05]  /*0d90*/  @!P3 BRA `(.L_x_9) ;  /* 0x00000000000cb947 */ /* 0x000fea0003800000 */
[----:B------:R-:W-:-:S13]  /*0da0*/  ISETP.NE.AND P3, PT, R33, 0x2, PT ;  /* 0x000000022100780c */ /* 0x000fda0003f65270 */
[----:B------:R-:W-:Y:S01]  /*0db0*/  @!P3 LOP3.LUT R23, R2, 0x4, RZ, 0xc0, !PT ;  /* 0x000000040217b812 */ /* 0x000fe200078ec0ff */
[----:B------:R-:W-:-:S07]  /*0dc0*/  @P3 IMAD.MOV.U32 R23, RZ, RZ, RZ ;  /* 0x000000ffff173224 */ /* 0x000fce00078e00ff */
.L_x_9:
[----:B------:R-:W-:Y:S05]  /*0dd0*/  BSYNC.RECONVERGENT B0 ;  /* 0x0000000000007941 */ /* 0x000fea0003800200 */
.L_x_8:
[----:B------:R-:W-:Y:S01]  /*0de0*/  ULOP3.LUT UR8, UR4, UR5, UR8, 0xfe, !UPT ;  /* 0x0000000504087292 */ /* 0x000fe2000f8efe08 */
[----:B------:R-:W-:Y:S01]  /*0df0*/  BSSY.RECONVERGENT B0, `(.L_x_10) ;  /* 0x0000008000007945 */ /* 0x000fe20003800200 */
[----:B------:R-:W-:Y:S01]  /*0e00*/  LOP3.LUT R23, R23, R34, RZ, 0xfc, !PT ;  /* 0x0000002217177212 */ /* 0x000fe200078efcff */
[----:B------:R-:W-:Y:S01]  /*0e10*/  UMOV UR5, URZ ;  /* 0x000000ff00057c82 */ /* 0x000fe20008000000 */
[----:B------:R-:W-:Y:S01]  /*0e20*/  IMAD.MOV.U32 R34, RZ, RZ, 0x8 ;  /* 0x00000008ff227424 */ /* 0x000fe200078e00ff */
[----:B------:R-:W-:Y:S07]  /*0e30*/  @!P4 BRA `(.L_x_11) ;  /* 0x00000000000cc947 */ /* 0x000fee0003800000 */
[----:B------:R-:W-:-:S13]  /*0e40*/  ISETP.NE.AND P3, PT, R41, 0x2, PT ;  /* 0x000000022900780c */ /* 0x000fda0003f65270 */
[----:B------:R-:W-:Y:S01]  /*0e50*/  @!P3 LOP3.LUT R34, R2, 0x8, RZ, 0xc0, !PT ;  /* 0x000000080222b812 */ /* 0x000fe200078ec0ff */
[----:B------:R-:W-:-:S07]  /*0e60*/  @P3 IMAD.MOV.U32 R34, RZ, RZ, RZ ;  /* 0x000000ffff223224 */ /* 0x000fce00078e00ff */
.L_x_11:
[----:B------:R-:W-:Y:S05]  /*0e70*/  BSYNC.RECONVERGENT B0 ;  /* 0x0000000000007941 */ /* 0x000fea0003800200 */
.L_x_10:
[----:B------:R-:W-:Y:S01]  /*0e80*/  UMOV UR4, URZ ;  /* 0x000000ff00047c82 */ /* 0x000fe20008000000 */
[----:B------:R-:W-:Y:S01]  /*0e90*/  BSSY.RECONVERGENT B0, `(.L_x_12) ;  /* 0x0000008000007945 */ /* 0x000fe20003800200 */
[----:B------:R-:W-:Y:S01]  /*0ea0*/  LOP3.LUT R34, R34, R23, RZ, 0xfc, !PT ;  /* 0x0000001722227212 */ /* 0x000fe200078efcff */
[----:B------:R-:W-:Y:S01]  /*0eb0*/  IMAD.MOV.U32 R41, RZ, RZ, 0x10 ;  /* 0x00000010ff297424 */ /* 0x000fe200078e00ff */
[----:B------:R-:W-:Y:S01]  /*0ec0*/  SHF.R.U64 R33, R2, 0x10, R3 ;  /* 0x0000001002217819 */ /* 0x000fe20000001203 */
[----:B------:R-:W-:Y:S06]  /*0ed0*/  @!P5 BRA `(.L_x_13) ;  /* 0x00000000000cd947 */ /* 0x000fec0003800000 */
[----:B------:R-:W-:-:S13]  /*0ee0*/  ISETP.NE.AND P3, PT, R38, 0x2, PT ;  /* 0x000000022600780c */ /* 0x000fda0003f65270 */
[----:B------:R-:W-:Y:S01]  /*0ef0*/  @!P3 LOP3.LUT R41, R2, 0x10, RZ, 0xc0, !PT ;  /* 0x000000100229b812 */ /* 0x000fe200078ec0ff */
[----:B------:R-:W-:-:S07]  /*0f00*/  @P3 IMAD.MOV.U32 R41, RZ, RZ, RZ ;  /* 0x000000ffff293224 */ /* 0x000fce00078e00ff */
.L_x_13:
[----:B------:R-:W-:Y:S05]  /*0f10*/  BSYNC.RECONVERGENT B0 ;  /* 0x0000000000007941 */ /* 0x000fea0003800200 */
.L_x_12:
[----:B------:R-:W-:Y:S01]  /*0f20*/  LOP3.LUT R23, R2, 0x1, RZ, 0xc0, !PT ;  /* 0x0000000102177812 */ /* 0x000fe200078ec0ff */
[----:B------:R-:W-:Y:S01]  /*0f30*/  IMAD.IADD R45, R28, 0x1, R37 ;  /* 0x000000011c2d7824 */ /* 0x000fe200078e0225 */
[----:B------:R-:W-:Y:S01]  /*0f40*/  IADD3 R42, PT, PT, R17, R14, R31 ;  /* 0x0000000e112a7210 */ /* 0x000fe20007ffe01f */
[----:B------:R-:W-:Y:S01]  /*0f50*/  ULOP3.LUT UR9, UR4, UR5, UR8, 0xfe, !UPT ;  /* 0x0000000504097292 */ /* 0x000fe2000f8efe08 */
[----:B------:R-:W-:Y:S01]  /*0f60*/  LOP3.LUT R38, R33, 0x1, RZ, 0xc0, !PT ;  /* 0x0000000121267812 */ /* 0x000fe200078ec0ff */
[----:B------:R-:W-:Y:S01]  /*0f70*/  BSSY.RECONVERGENT B0, `(.L_x_14) ;  /* 0x000001c000007945 */ /* 0x000fe20003800200 */
[--C-:B------:R-:W-:Y:S01]  /*0f80*/  IADD3 R43, PT, PT, R27, R42, R23.reuse ;  /* 0x0000002a1b2b7210 */ /* 0x100fe20007ffe017 */
[----:B------:R-:W-:Y:S01]  /*0f90*/  UMOV UR5, URZ ;  /* 0x000000ff00057c82 */ /* 0x000fe20008000000 */
[----:B------:R-:W-:Y:S02]  /*0fa0*/  IADD3 R44, PT, PT, R38, R30, R23 ;  /* 0x0000001e262c7210 */ /* 0x000fe40007ffe017 */
[----:B------:R-:W-:-:S02]  /*0fb0*/  SHF.R.U32.HI R23, RZ, 0x9, R2 ;  /* 0x00000009ff177819 */ /* 0x000fc40000011602 */
[----:B------:R-:W-:Y:S02]  /*0fc0*/  SHF.R.U32.HI R35, RZ, 0x8, R39 ;  /* 0x00000008ff237819 */ /* 0x000fe40000011627 */
[----:B------:R-:W-:Y:S01]  /*0fd0*/  LOP3.LUT R42, R23, 0x1, RZ, 0xc0, !PT ;  /* 0x00000001172a7812 */ /* 0x000fe200078ec0ff */
[----:B------:R-:W-:Y:S01]  /*0fe0*/  IMAD.SHL.U32 R23, R2, 0x2, RZ ;  /* 0x0000000202177824 */ /* 0x000fe200078e00ff */
[----:B------:R-:W-:Y:S02]  /*0ff0*/  ISETP.NE.AND P4, PT, R45, 0x3, PT ;  /* 0x000000032d00780c */ /* 0x000fe40003f85270 */
[----:B------:R-:W-:Y:S02]  /*1000*/  LOP3.LUT R35, R35, 0x1, RZ, 0xc0, !PT ;  /* 0x0000000123237812 */ /* 0x000fe400078ec0ff */
[----:B------:R-:W-:Y:S02]  /*1010*/  SHF.R.U32.HI R30, RZ, 0x1, R33 ;  /* 0x00000001ff1e7819 */ /* 0x000fe40000011621 */
[C---:B------:R-:W-:Y:S01]  /*1020*/  IADD3 R40, PT, PT, R35.reuse, R40, R16 ;  /* 0x0000002823287210 */ /* 0x040fe20007ffe010 */
[----:B------:R-:W-:Y:S01]  /*1030*/  IMAD.IADD R36, R35, 0x1, R36 ;  /* 0x0000000123247824 */ /* 0x000fe200078e0224 */
[----:B------:R-:W-:-:S02]  /*1040*/  SHF.R.U32.HI R31, RZ, 0x3, R23 ;  /* 0x00000003ff1f7819 */ /* 0x000fc40000011617 */
[----:B------:R-:W-:Y:S01]  /*1050*/  LOP3.LUT R30, R30, 0x1, RZ, 0xc0, !PT ;  /* 0x000000011e1e7812 */ /* 0x000fe200078ec0ff */
[----:B------:R-:W-:Y:S01]  /*1060*/  IMAD.IADD R46, R40, 0x1, R19 ;  /* 0x00000001282e7824 */ /* 0x000fe200078e0213 */
[----:B------:R-:W-:Y:S02]  /*1070*/  LOP3.LUT R31, R31, 0x1, RZ, 0xc0, !PT ;  /* 0x000000011f1f7812 */ /* 0x000fe400078ec0ff */
[--C-:B------:R-:W-:Y:S02]  /*1080*/  IADD3 R40, PT, PT, R30, R42, R27.reuse ;  /* 0x0000002a1e287210 */ /* 0x100fe40007ffe01b */
[----:B------:R-:W-:Y:S01]  /*1090*/  IADD3 R37, PT, PT, R31, R44, R27 ;  /* 0x0000002c1f257210 */ /* 0x000fe20007ffe01b */
[----:B------:R-:W-:Y:S01]  /*10a0*/  IMAD.MOV.U32 R27, RZ, RZ, 0x20 ;  /* 0x00000020ff1b7424 */ /* 0x000fe200078e00ff */
[----:B------:R-:W-:Y:S02]  /*10b0*/  ISETP.NE.AND P5, PT, R36, 0x3, PT ;  /* 0x000000032400780c */ /* 0x000fe40003fa5270 */
[----:B------:R-:W-:-:S02]  /*10c0*/  ISETP.NE.AND P3, PT, R46, 0x3, PT ;  /* 0x000000032e00780c */ /* 0x000fc40003f65270 */
[----:B------:R-:W-:Y:S02]  /*10d0*/  IADD3 R39, PT, PT, R38, R43, R42 ;  /* 0x0000002b26277210 */ /* 0x000fe40007ffe02a */
[----:B------:R-:W-:Y:S01]  /*10e0*/  LOP3.LUT R34, R41, R34, RZ, 0xfc, !PT ;  /* 0x0000002229227212 */ /* 0x000fe200078efcff */
[----:B------:R-:W-:Y:S08]  /*10f0*/  @!P4 BRA `(.L_x_15) ;  /* 0x00000000000cc947 */ /* 0x000ff00003800000 */
[----:B------:R-:W-:-:S13]  /*1100*/  ISETP.NE.AND P4, PT, R45, 0x2, PT ;  /* 0x000000022d00780c */ /* 0x000fda0003f85270 */
[----:B------:R-:W-:Y:S01]  /*1110*/  @!P4 LOP3.LUT R27, R2, 0x20, RZ, 0xc0, !PT ;  /* 0x00000020021bc812 */ /* 0x000fe200078ec0ff */
[----:B------:R-:W-:-:S07]  /*1120*/  @P4 IMAD.MOV.U32 R27, RZ, RZ, RZ ;  /* 0x000000ffff1b4224 */ /* 0x000fce00078e00ff */
.L_x_15:
[----:B------:R-:W-:Y:S05]  /*1130*/  BSYNC.RECONVERGENT B0 ;  /* 0x0000000000007941 */ /* 0x000fea0003800200 */
.L_x_14:
        /* <DEDUP_REMOVED lines=8> */
.L_x_17:
[----:B------:R-:W-:Y:S05]  /*11c0*/  BSYNC.RECONVERGENT B0 ;  /* 0x0000000000007941 */ /* 0x000fea0003800200 */
.L_x_16:
        /* <DEDUP_REMOVED lines=9> */
.L_x_19:
[----:B------:R-:W-:Y:S05]  /*1260*/  BSYNC.RECONVERGENT B0 ;  /* 0x0000000000007941 */ /* 0x000fea0003800200 */
.L_x_18:
[----:B------:R-:W-:Y:S01]  /*1270*/  SHF.R.U32.HI R41, RZ, 0x4, R23 ;  /* 0x00000004ff297819 */ /* 0x000fe20000011617 */
[----:B------:R-:W-:Y:S01]  /*1280*/  IMAD.SHL.U32 R33, R33, 0x2, RZ ;  /* 0x0000000221217824 */ /* 0x000fe200078e00ff */
[----:B------:R-:W-:Y:S01]  /*1290*/  SHF.R.U32.HI R34, RZ, 0x2, R26 ;  /* 0x00000002ff227819 */ /* 0x000fe2000001161a */
[----:B------:R-:W-:Y:S01]  /*12a0*/  IMAD.IADD R39, R30, 0x1, R39 ;  /* 0x000000011e277824 */ /* 0x000fe200078e0227 */
[----:B------:R-:W-:Y:S01]  /*12b0*/  LOP3.LUT R26, R41, 0x1, RZ, 0xc0, !PT ;  /* 0x00000001291a7812 */ /* 0x000fe200078ec0ff */
[----:B------:R-:W-:Y:S01]  /*12c0*/  UMOV UR4, URZ ;  /* 0x000000ff00047c82 */ /* 0x000fe20008000000 */
[----:B------:R-:W-:Y:S01]  /*12d0*/  SHF.R.U32.HI R41, RZ, 0xb, R2 ;  /* 0x0000000bff297819 */ /* 0x000fe20000011602 */
[----:B------:R-:W-:Y:S01]  /*12e0*/  BSSY.RECONVERGENT B0, `(.L_x_20) ;  /* 0x0000016000007945 */ /* 0x000fe20003800200 */
[----:B------:R-:W-:Y:S02]  /*12f0*/  SHF.R.U32.HI R43, RZ, 0x3, R33 ;  /* 0x00000003ff2b7819 */ /* 0x000fe40000011621 */
[----:B------:R-:W-:-:S02]  /*1300*/  LOP3.LUT R42, R34, 0x1, RZ, 0xc0, !PT ;  /* 0x00000001222a7812 */ /* 0x000fc400078ec0ff */
[----:B------:R-:W-:Y:S02]  /*1310*/  IADD3 R44, PT, PT, R26, R40, R31 ;  /* 0x000000281a2c7210 */ /* 0x000fe40007ffe01f */
[----:B------:R-:W-:Y:S02]  /*1320*/  ISETP.NE.AND P4, PT, R39, 0x3, PT ;  /* 0x000000032700780c */ /* 0x000fe40003f85270 */
[----:B------:R-:W-:Y:S02]  /*1330*/  LOP3.LUT R41, R41, 0x1, RZ, 0xc0, !PT ;  /* 0x0000000129297812 */ /* 0x000fe400078ec0ff */
[----:B------:R-:W-:Y:S02]  /*1340*/  LOP3.LUT R34, R43, 0x1, RZ, 0xc0, !PT ;  /* 0x000000012b227812 */ /* 0x000fe400078ec0ff */
[----:B------:R-:W-:Y:S02]  /*1350*/  SHF.R.U32.HI R40, RZ, 0x4, R33 ;  /* 0x00000004ff287819 */ /* 0x000fe40000011621 */
[----:B------:R-:W-:-:S02]  /*1360*/  IADD3 R43, PT, PT, R30, R37, R42 ;  /* 0x000000251e2b7210 */ /* 0x000fc40007ffe02a */
[----:B------:R-:W-:Y:S02]  /*1370*/  LOP3.LUT R37, R40, 0x1, RZ, 0xc0, !PT ;  /* 0x0000000128257812 */ /* 0x000fe400078ec0ff */
[C---:B------:R-:W-:Y:S01]  /*1380*/  IADD3 R44, PT, PT, R34.reuse, R44, R41 ;  /* 0x0000002c222c7210 */ /* 0x040fe20007ffe029 */
[----:B------:R-:W-:Y:S01]  /*1390*/  IMAD.IADD R43, R34, 0x1, R43 ;  /* 0x00000001222b7824 */ /* 0x000fe200078e022b */
[----:B------:R-:W-:Y:S01]  /*13a0*/  LOP3.LUT R36, R36, R27, RZ, 0xfc, !PT ;  /* 0x0000001b24247212 */ /* 0x000fe200078efcff */
[----:B------:R-:W-:Y:S01]  /*13b0*/  IMAD.MOV.U32 R27, RZ, RZ, 0x100 ;  /* 0x00000100ff1b7424 */ /* 0x000fe200078e00ff */
[----:B------:R-:W-:Y:S01]  /*13c0*/  IADD3 R31, PT, PT, R34, R42, R31 ;  /* 0x0000002a221f7210 */ /* 0x000fe20007ffe01f */
[----:B------:R-:W-:Y:S01]  /*13d0*/  IMAD.IADD R44, R37, 0x1, R44 ;  /* 0x00000001252c7824 */ /* 0x000fe200078e022c */
[----:B------:R-:W-:-:S04]  /*13e0*/  ISETP.NE.AND P5, PT, R43, 0x3, PT ;  /* 0x000000032b00780c */ /* 0x000fc80003fa5270 */
[----:B------:R-:W-:Y:S01]  /*13f0*/  ISETP.NE.AND P3, PT, R44, 0x3, PT ;  /* 0x000000032c00780c */ /* 0x000fe20003f65270 */
[----:B------:R-:W-:-:S12]  /*1400*/  @!P4 BRA `(.L_x_21) ;  /* 0x00000000000cc947 */ /* 0x000fd80003800000 */
[----:B------:R-:W-:-:S13]  /*1410*/  ISETP.NE.AND P4, PT, R39, 0x2, PT ;  /* 0x000000022700780c */ /* 0x000fda0003f85270 */
[----:B------:R-:W-:Y:S01]  /*1420*/  @!P4 LOP3.LUT R27, R2, 0x100, RZ, 0xc0, !PT ;  /* 0x00000100021bc812 */ /* 0x000fe200078ec0ff */
[----:B------:R-:W-:-:S07]  /*1430*/  @P4 IMAD.MOV.U32 R27, RZ, RZ, RZ ;  /* 0x000000ffff1b4224 */ /* 0x000fce00078e00ff */
.L_x_21:
[----:B------:R-:W-:Y:S05]  /*1440*/  BSYNC.RECONVERGENT B0 ;  /* 0x0000000000007941 */ /* 0x000fea0003800200 */
.L_x_20:
[----:B------:R-:W-:Y:S01]  /*1450*/  ULOP3.LUT UR9, UR4, UR5, UR9, 0xfe, !UPT ;  /* 0x0000000504097292 */ /* 0x000fe2000f8efe09 */
[----:B------:R-:W-:Y:S01]  /*1460*/  BSSY.RECONVERGENT B0, `(.L_x_22) ;  /* 0x0000007000007945 */ /* 0x000fe20003800200 */
[----:B------:R-:W-:Y:S01]  /*1470*/  LOP3.LUT R36, R27, R36, RZ, 0xfc, !PT ;  /* 0x000000241b247212 */ /* 0x000fe200078efcff */
[----:B------:R-:W-:Y:S02]  /*1480*/  IMAD.MOV.U32 R27, RZ, RZ, 0x200 ;  /* 0x00000200ff1b7424 */ /* 0x000fe400078e00ff */
[----:B------:R-:W-:Y:S07]  /*1490*/  @!P5 BRA `(.L_x_23) ;  /* 0x00000000000cd947 */ /* 0x000fee0003800000 */
[----:B------:R-:W-:-:S13]  /*14a0*/  ISETP.NE.AND P4, PT, R43, 0x2, PT ;  /* 0x000000022b00780c */ /* 0x000fda0003f85270 */
[----:B------:R-:W-:Y:S01]  /*14b0*/  @!P4 LOP3.LUT R27, R2, 0x200, RZ, 0xc0, !PT ;  /* 0x00000200021bc812 */ /* 0x000fe200078ec0ff */
[----:B------:R-:W-:-:S07]  /*14c0*/  @P4 IMAD.MOV.U32 R27, RZ, RZ, RZ ;  /* 0x000000ffff1b4224 */ /* 0x000fce00078e00ff */
.L_x_23:
[----:B------:R-:W-:Y:S05]  /*14d0*/  BSYNC.RECONVERGENT B0 ;  /* 0x0000000000007941 */ /* 0x000fea0003800200 */
.L_x_22:
        /* <DEDUP_REMOVED lines=8> */
.L_x_25:
[----:B------:R-:W-:Y:S05]  /*1560*/  BSYNC.RECONVERGENT B0 ;  /* 0x0000000000007941 */ /* 0x000fea0003800200 */
.L_x_24:
[----:B------:R-:W-:Y:S01]  /*1570*/  SHF.R.U32.HI R27, RZ, 0x5, R23 ;  /* 0x00000005ff1b7819 */ /* 0x000fe20000011617 */
[----:B------:R-:W-:Y:S01]  /*1580*/  UMOV UR8, URZ ;  /* 0x000000ff00087c82 */ /* 0x000fe20008000000 */
[----:B------:R-:W-:Y:S01]  /*1590*/  SHF.R.U32.HI R40, RZ, 0xc, R2 ;  /* 0x0000000cff287819 */ /* 0x000fe20000011602 */
[----:B------:R-:W-:Y:S01]  /*15a0*/  UMOV UR5, URZ ;  /* 0x000000ff00057c82 */ /* 0x000fe20008000000 */
[----:B------:R-:W-:Y:S01]  /*15b0*/  LOP3.LUT R27, R27, 0x1, RZ, 0xc0, !PT ;  /* 0x000000011b1b7812 */ /* 0x000fe200078ec0ff */
[----:B------:R-:W-:Y:S01]  /*15c0*/  ULOP3.LUT UR8, UR4, UR8, UR9, 0xfe, !UPT ;  /* 0x0000000804087292 */ /* 0x000fe2000f8efe09 */
[----:B------:R-:W-:Y:S01]  /*15d0*/  LOP3.LUT R40, R40, 0x1, RZ, 0xc0, !PT ;  /* 0x0000000128287812 */ /* 0x000fe200078ec0ff */
[----:B------:R-:W-:Y:S01]  /*15e0*/  BSSY.RECONVERGENT B0, `(.L_x_26) ;  /* 0x000000e000007945 */ /* 0x000fe20003800200 */
[----:B------:R-:W-:Y:S02]  /*15f0*/  IADD3 R31, PT, PT, R27, R31, R26 ;  /* 0x0000001f1b1f7210 */ /* 0x000fe40007ffe01a */
[----:B------:R-:W-:-:S02]  /*1600*/  SHF.R.U32.HI R36, RZ, 0x5, R33 ;  /* 0x00000005ff247819 */ /* 0x000fc40000011621 */
[----:B------:R-:W-:Y:S02]  /*1610*/  IADD3 R31, PT, PT, R37, R31, R40 ;  /* 0x0000001f251f7210 */ /* 0x000fe40007ffe028 */
[----:B------:R-:W-:Y:S02]  /*1620*/  LOP3.LUT R36, R36, 0x1, RZ, 0xc0, !PT ;  /* 0x0000000124247812 */ /* 0x000fe400078ec0ff */
[----:B------:R-:W-:Y:S01]  /*1630*/  LOP3.LUT R42, R39, R42, RZ, 0xfc, !PT ;  /* 0x0000002a272a7212 */ /* 0x000fe200078efcff */
[----:B------:R-:W-:Y:S01]  /*1640*/  IMAD.MOV.U32 R39, RZ, RZ, 0x800 ;  /* 0x00000800ff277424 */ /* 0x000fe200078e00ff */
[----:B------:R-:W-:Y:S01]  /*1650*/  IADD3 R26, PT, PT, R37, R41, R26 ;  /* 0x00000029251a7210 */ /* 0x000fe20007ffe01a */
[----:B------:R-:W-:-:S05]  /*1660*/  IMAD.IADD R31, R36, 0x1, R31 ;  /* 0x00000001241f7824 */ /* 0x000fca00078e021f */
[----:B------:R-:W-:-:S13]  /*1670*/  ISETP.NE.AND P3, PT, R31, 0x3, PT ;  /* 0x000000031f00780c */ /* 0x000fda0003f65270 */
[----:B------:R-:W-:Y:S05]  /*1680*/  @!P3 BRA `(.L_x_27) ;  /* 0x00000000000cb947 */ /* 0x000fea0003800000 */
[----:B------:R-:W-:-:S13]  /*1690*/  ISETP.NE.AND P3, PT, R31, 0x2, PT ;  /* 0x000000021f00780c */ /* 0x000fda0003f65270 */
[----:B------:R-:W-:Y:S01]  /*16a0*/  @!P3 LOP3.LUT R39, R2, 0x800, RZ, 0xc0, !PT ;  /* 0x000008000227b812 */ /* 0x000fe200078ec0ff */
[----:B------:R-:W-:-:S07]  /*16b0*/  @P3 IMAD.MOV.U32 R39, RZ, RZ, RZ ;  /* 0x000000ffff273224 */ /* 0x000fce00078e00ff */
.L_x_27:
[----:B------:R-:W-:Y:S05]  /*16c0*/  BSYNC.RECONVERGENT B0 ;  /* 0x0000000000007941 */ /* 0x000fea0003800200 */
.L_x_26:
[----:B------:R-:W-:Y:S01]  /*16d0*/  LOP3.LUT R41, R39, R42, RZ, 0xfc, !PT ;  /* 0x0000002a27297212 */ /* 0x000fe200078efcff */
[----:B------:R-:W-:Y:S01]  /*16e0*/  UMOV UR4, URZ ;  /* 0x000000ff00047c82 */ /* 0x000fe20008000000 */
[----:B------:R-:W-:Y:S01]  /*16f0*/  SHF.R.U32.HI R42, RZ, 0x6, R23 ;  /* 0x00000006ff2a7819 */ /* 0x000fe20000011617 */
[----:B------:R-:W-:Y:S01]  /*1700*/  BSSY.RECONVERGENT B0, `(.L_x_28) ;  /* 0x0000010000007945 */ /* 0x000fe20003800200 */
[----:B------:R-:W-:Y:S02]  /*1710*/  SHF.R.U32.HI R39, RZ, 0xd, R2 ;  /* 0x0000000dff277819 */ /* 0x000fe40000011602 */
[----:B------:R-:W-:Y:S02]  /*1720*/  LOP3.LUT R42, R42, 0x1, RZ, 0xc0, !PT ;  /* 0x000000012a2a7812 */ /* 0x000fe400078ec0ff */
[----:B------:R-:W-:Y:S02]  /*1730*/  LOP3.LUT R39, R39, 0x1, RZ, 0xc0, !PT ;  /* 0x0000000127277812 */ /* 0x000fe400078ec0ff */
[----:B------:R-:W-:-:S02]  /*1740*/  IADD3 R26, PT, PT, R42, R26, R27 ;  /* 0x0000001a2a1a7210 */ /* 0x000fc40007ffe01b */
[----:B------:R-:W-:Y:S02]  /*1750*/  SHF.R.U32.HI R31, RZ, 0x6, R33 ;  /* 0x00000006ff1f7819 */ /* 0x000fe40000011621 */
[C---:B------:R-:W-:Y:S02]  /*1760*/  IADD3 R26, PT, PT, R36.reuse, R26, R39 ;  /* 0x0000001a241a7210 */ /* 0x040fe40007ffe027 */
[----:B------:R-:W-:Y:S02]  /*1770*/  LOP3.LUT R31, R31, 0x1, RZ, 0xc0, !PT ;  /* 0x000000011f1f7812 */ /* 0x000fe400078ec0ff */
[----:B------:R-:W-:Y:S01]  /*1780*/  IADD3 R27, PT, PT, R36, R40, R27 ;  /* 0x00000028241b7210 */ /* 0x000fe20007ffe01b */
[----:B------:R-:W-:Y:S02]  /*1790*/  IMAD.MOV.U32 R40, RZ, RZ, 0x1000 ;  /* 0x00001000ff287424 */ /* 0x000fe400078e00ff */
[----:B------:R-:W-:-:S05]  /*17a0*/  IMAD.IADD R26, R31, 0x1, R26 ;  /* 0x000000011f1a7824 */ /* 0x000fca00078e021a */
[----:B------:R-:W-:-:S13]  /*17b0*/  ISETP.NE.AND P3, PT, R26, 0x3, PT ;  /* 0x000000031a00780c */ /* 0x000fda0003f65270 */
[----:B------:R-:W-:Y:S05]  /*17c0*/  @!P3 BRA `(.L_x_29) ;  /* 0x00000000000cb947 */ /* 0x000fea0003800000 */
[----:B------:R-:W-:-:S13]  /*17d0*/  ISETP.NE.AND P3, PT, R26, 0x2, PT ;  /* 0x000000021a00780c */ /* 0x000fda0003f65270 */
[----:B------:R-:W-:Y:S01]  /*17e0*/  @!P3 LOP3.LUT R40, R2, 0x1000, RZ, 0xc0, !PT ;  /* 0x000010000228b812 */ /* 0x000fe200078ec0ff */
[----:B------:R-:W-:-:S07]  /*17f0*/  @P3 IMAD.MOV.U32 R40, RZ, RZ, RZ ;  /* 0x000000ffff283224 */ /* 0x000fce00078e00ff */
.L_x_29:
[----:B------:R-:W-:Y:S05]  /*1800*/  BSYNC.RECONVERGENT B0 ;  /* 0x0000000000007941 */ /* 0x000fea0003800200 */
.L_x_28:
[----:B------:R-:W-:Y:S01]  /*1810*/  LOP3.LUT R44, R40, R41, RZ, 0xfc, !PT ;  /* 0x00000029282c7212 */ /* 0x000fe200078efcff */
[----:B------:R-:W-:Y:S01]  /*1820*/  ULOP3.LUT UR9, UR4, UR5, UR8, 0xfe, !UPT ;  /* 0x0000000504097292 */ /* 0x000fe2000f8efe08 */
[----:B------:R-:W-:Y:S01]  /*1830*/  SHF.R.U32.HI R41, RZ, 0x7, R23 ;  /* 0x00000007ff297819 */ /* 0x000fe20000011617 */
[----:B------:R-:W-:Y:S01]  /*1840*/  BSSY.RECONVERGENT B0, `(.L_x_30) ;  /* 0x0000010000007945 */ /* 0x000fe20003800200 */
[----:B------:R-:W-:Y:S01]  /*1850*/  SHF.R.U32.HI R26, RZ, 0xe, R2 ;  /* 0x0000000eff1a7819 */ /* 0x000fe20000011602 */
[----:B------:R-:W-:Y:S01]  /*1860*/  UMOV UR5, URZ ;  /* 0x000000ff00057c82 */ /* 0x000fe20008000000 */
[----:B------:R-:W-:Y:S01]  /*1870*/  LOP3.LUT R41, R41, 0x1, RZ, 0xc0, !PT ;  /* 0x0000000129297812 */ /* 0x000fe200078ec0ff */
[----:B------:R-:W-:Y:S01]  /*1880*/  IMAD.MOV.U32 R43, RZ, RZ, 0x2000 ;  /* 0x00002000ff2b7424 */ /* 0x000fe200078e00ff */
[----:B------:R-:W-:Y:S02]  /*1890*/  LOP3.LUT R40, R26, 0x1, RZ, 0xc0, !PT ;  /* 0x000000011a287812 */ /* 0x000fe400078ec0ff */
[----:B------:R-:W-:-:S02]  /*18a0*/  IADD3 R27, PT, PT, R41, R27, R42 ;  /* 0x0000001b291b7210 */ /* 0x000fc40007ffe02a */
[----:B------:R-:W-:Y:S02]  /*18b0*/  SHF.R.U32.HI R26, RZ, 0x7, R33 ;  /* 0x00000007ff1a7819 */ /* 0x000fe40000011621 */
[----:B------:R-:W-:Y:S02]  /*18c0*/  IADD3 R27, PT, PT, R31, R27, R40 ;  /* 0x0000001b1f1b7210 */ /* 0x000fe40007ffe028 */
[----:B------:R-:W-:-:S05]  /*18d0*/  LOP3.LUT R26, R26, 0x1, RZ, 0xc0, !PT ;  /* 0x000000011a1a7812 */ /* 0x000fca00078ec0ff */
[----:B------:R-:W-:-:S05]  /*18e0*/  IMAD.IADD R27, R26, 0x1, R27 ;  /* 0x000000011a1b7824 */ /* 0x000fca00078e021b */
[----:B------:R-:W-:-:S13]  /*18f0*/  ISETP.NE.AND P3, PT, R27, 0x3, PT ;  /* 0x000000031b00780c */ /* 0x000fda0003f65270 */
[----:B------:R-:W-:Y:S05]  /*1900*/  @!P3 BRA `(.L_x_31) ;  /* 0x00000000000cb947 */ /* 0x000fea0003800000 */
[----:B------:R-:W-:-:S13]  /*1910*/  ISETP.NE.AND P3, PT, R27, 0x2, PT ;  /* 0x000000021b00780c */ /* 0x000fda0003f65270 */
[----:B------:R-:W-:Y:S01]  /*1920*/  @!P3 LOP3.LUT R43, R2, 0x2000, RZ, 0xc0, !PT ;  /* 0x00002000022bb812 */ /* 0x000fe200078ec0ff */
[----:B------:R-:W-:-:S07]  /*1930*/  @P3 IMAD.MOV.U32 R43, RZ, RZ, RZ ;  /* 0x000000ffff2b3224 */ /* 0x000fce00078e00ff */
.L_x_31:
[----:B------:R-:W-:Y:S05]  /*1940*/  BSYNC.RECONVERGENT B0 ;  /* 0x0000000000007941 */ /* 0x000fea0003800200 */
.L_x_30:
[----:B------:R-:W-:Y:S01]  /*1950*/  SHF.R.U32.HI R23, RZ, 0x8, R23 ;  /* 0x00000008ff177819 */ /* 0x000fe20000011617 */
[----:B------:R-:W-:Y:S01]  /*1960*/  UMOV UR4, URZ ;  /* 0x000000ff00047c82 */ /* 0x000fe20008000000 */
[----:B------:R-:W-:Y:S01]  /*1970*/  IADD3 R40, PT, PT, R26, R40, R41 ;  /* 0x000000281a287210 */ /* 0x000fe20007ffe029 */
[----:B------:R-:W-:Y:S01]  /*1980*/  BSSY.RECONVERGENT B0, `(.L_x_32) ;  /* 0x0000015000007945 */ /* 0x000fe20003800200 */
[----:B------:R-:W-:Y:S02]  /*1990*/  LOP3.LUT R23, R23, 0x1, RZ, 0xc0, !PT ;  /* 0x0000000117177812 */ /* 0x000fe400078ec0ff */
[----:B------:R-:W-:Y:S02]  /*19a0*/  IADD3 R42, PT, PT, R31, R39, R42 ;  /* 0x000000271f2a7210 */ /* 0x000fe40007ffe02a */
[----:B------:R-:W-:Y:S02]  /*19b0*/  IADD3 R40, PT, PT, R16, R40, R23 ;  /* 0x0000002810287210 */ /* 0x000fe40007ffe017 */
[----:B------:R-:W-:-:S02]  /*19c0*/  SHF.R.U32.HI R16, RZ, 0xf, R2 ;  /* 0x0000000fff107819 */ /* 0x000fc40000011602 */
[----:B------:R-:W-:Y:S02]  /*19d0*/  IADD3 R41, PT, PT, R23, R42, R41 ;  /* 0x0000002a17297210 */ /* 0x000fe40007ffe029 */
[----:B------:R-:W-:Y:S02]  /*19e0*/  SHF.R.U32.HI R42, RZ, 0x8, R33 ;  /* 0x00000008ff2a7819 */ /* 0x000fe40000011621 */
[----:B------:R-:W-:Y:S01]  /*19f0*/  LOP3.LUT R23, R16, 0x1, RZ, 0xc0, !PT ;  /* 0x0000000110177812 */ /* 0x000fe200078ec0ff */
[----:B------:R-:W-:Y:S01]  /*1a00*/  IMAD.MOV.U32 R16, RZ, RZ, 0x4000 ;  /* 0x00004000ff107424 */ /* 0x000fe200078e00ff */
[----:B------:R-:W-:Y:S02]  /*1a10*/  LOP3.LUT R42, R42, 0x1, RZ, 0xc0, !PT ;  /* 0x000000012a2a7812 */ /* 0x000fe400078ec0ff */
[----:B------:R-:W-:Y:S02]  /*1a20*/  IADD3 R23, PT, PT, R26, R41, R23 ;  /* 0x000000291a177210 */ /* 0x000fe40007ffe017 */
[----:B------:R-:W-:-:S02]  /*1a30*/  IADD3 R40, PT, PT, R42, R40, R19 ;  /* 0x000000282a287210 */ /* 0x000fc40007ffe013 */
[----:B------:R-:W-:Y:S01]  /*1a40*/  LOP3.LUT R27, R43, R44, RZ, 0xfc, !PT ;  /* 0x0000002c2b1b7212 */ /* 0x000fe200078efcff */
[----:B------:R-:W-:Y:S02]  /*1a50*/  IMAD.IADD R23, R42, 0x1, R23 ;  /* 0x000000012a177824 */ /* 0x000fe400078e0217 */
[----:B------:R-:W-:-:S03]  /*1a60*/  IMAD.IADD R33, R40, 0x1, R5 ;  /* 0x0000000128217824 */ /* 0x000fc600078e0205 */
[----:B------:R-:W-:Y:S02]  /*1a70*/  ISETP.NE.AND P3, PT, R23, 0x3, PT ;  /* 0x000000031700780c */ /* 0x000fe40003f65270 */
[----:B------:R-:W-:-:S11]  /*1a80*/  ISETP.NE.AND P4, PT, R33, 0x3, PT ;  /* 0x000000032100780c */ /* 0x000fd60003f85270 */
[----:B------:R-:W-:Y:S05]  /*1a90*/  @!P3 BRA `(.L_x_33) ;  /* 0x00000000000cb947 */ /* 0x000fea0003800000 */
[----:B------:R-:W-:-:S13]  /*1aa0*/  ISETP.NE.AND P3, PT, R23, 0x2, PT ;  /* 0x000000021700780c */ /* 0x000fda0003f65270 */
[----:B------:R-:W-:Y:S01]  /*1ab0*/  @!P3 LOP3.LUT R16, R2, 0x4000, RZ, 0xc0, !PT ;  /* 0x000040000210b812 */ /* 0x000fe200078ec0ff */
[----:B------:R-:W-:-:S07]  /*1ac0*/  @P3 IMAD.MOV.U32 R16, RZ, RZ, RZ ;  /* 0x000000ffff103224 */ /* 0x000fce00078e00ff */
.L_x_33:
[----:B------:R-:W-:Y:S05]  /*1ad0*/  BSYNC.RECONVERGENT B0 ;  /* 0x0000000000007941 */ /* 0x000fea0003800200 */
.L_x_32:
[----:B------:R-:W-:Y:S01]  /*1ae0*/  ULOP3.LUT UR9, UR4, UR5, UR9, 0xfe, !UPT ;  /* 0x0000000504097292 */ /* 0x000fe2000f8efe09 */
[----:B------:R-:W-:Y:S01]  /*1af0*/  BSSY.RECONVERGENT B0, `(.L_x_34) ;  /* 0x0000009000007945 */ /* 0x000fe20003800200 */
[----:B------:R-:W-:Y:S01]  /*1b00*/  LOP3.LUT R41, R16, R27, RZ, 0xfc, !PT ;  /* 0x0000001b10297212 */ /* 0x000fe200078efcff */
[----:B------:R-:W-:Y:S01]  /*1b10*/  UMOV UR5, URZ ;  /* 0x000000ff00057c82 */ /* 0x000fe20008000000 */
[----:B------:R-:W-:Y:S01]  /*1b20*/  IMAD.MOV.U32 R40, RZ, RZ, 0x8000 ;  /* 0x00008000ff287424 */ /* 0x000fe200078e00ff */
[----:B------:R-:W-:Y:S01]  /*1b30*/  SHF.R.U32.HI R23, RZ, 0x8, R2 ;  /* 0x00000008ff177819 */ /* 0x000fe20000011602 */
[----:B------:R-:W-:Y:S06]  /*1b40*/  @!P4 BRA `(.L_x_35) ;  /* 0x00000000000cc947 */ /* 0x000fec0003800000 */
[----:B------:R-:W-:-:S13]  /*1b50*/  ISETP.NE.AND P3, PT, R33, 0x2, PT ;  /* 0x000000022100780c */ /* 0x000fda0003f65270 */
[----:B------:R-:W-:Y:S01]  /*1b60*/  @!P3 LOP3.LUT R40, R2, 0x8000, RZ, 0xc0, !PT ;  /* 0x000080000228b812 */ /* 0x000fe200078ec0ff */
[----:B------:R-:W-:-:S07]  /*1b70*/  @P3 IMAD.MOV.U32 R40, RZ, RZ, RZ ;  /* 0x000000ffff283224 */ /* 0x000fce00078e00ff */
.L_x_35:
[----:B------:R-:W-:Y:S05]  /*1b80*/  BSYNC.RECONVERGENT B0 ;  /* 0x0000000000007941 */ /* 0x000fea0003800200 */
.L_x_34:
[----:B------:R-:W-:Y:S01]  /*1b90*/  LOP3.LUT R23, R23, 0x1, RZ, 0xc0, !PT ;  /* 0x0000000117177812 */ /* 0x000fe200078ec0ff */
[----:B------:R-:W-:Y:S01]  /*1ba0*/  UMOV UR4, URZ ;  /* 0x000000ff00047c82 */ /* 0x000fe20008000000 */
[----:B------:R-:W-:Y:S01]  /*1bb0*/  IADD3 R14, PT, PT, R20, R17, R14 ;  /* 0x00000011140e7210 */ /* 0x000fe20007ffe00e */
[----:B------:R-:W-:Y:S01]  /*1bc0*/  BSSY.RECONVERGENT B0, `(.L_x_36) ;  /* 0x0000012000007945 */ /* 0x000fe20003800200 */
[----:B------:R-:W-:Y:S02]  /*1bd0*/  SHF.R.U32.HI R16, RZ, 0x11, R2 ;  /* 0x00000011ff107819 */ /* 0x000fe40000011602 */
[----:B------:R-:W-:Y:S02]  /*1be0*/  SHF.R.U64 R39, R2, 0x18, R3 ;  /* 0x0000001802277819 */ /* 0x000fe40000001203 */
[----:B------:R-:W-:Y:S02]  /*1bf0*/  IADD3 R33, PT, PT, R25, R14, R23 ;  /* 0x0000000e19217210 */ /* 0x000fe40007ffe017 */
[----:B------:R-:W-:-:S02]  /*1c00*/  LOP3.LUT R16, R16, 0x1, RZ, 0xc0, !PT ;  /* 0x0000000110107812 */ /* 0x000fc400078ec0ff */
[----:B------:R-:W-:Y:S02]  /*1c10*/  SHF.R.U32.HI R14, RZ, 0x1, R39 ;  /* 0x00000001ff0e7819 */ /* 0x000fe40000011627 */
[----:B------:R-:W-:Y:S02]  /*1c20*/  LOP3.LUT R27, R39, 0x1, RZ, 0xc0, !PT ;  /* 0x00000001271b7812 */ /* 0x000fe400078ec0ff */
[----:B------:R-:W-:Y:S02]  /*1c30*/  LOP3.LUT R14, R14, 0x1, RZ, 0xc0, !PT ;  /* 0x000000010e0e7812 */ /* 0x000fe400078ec0ff */
[C---:B------:R-:W-:Y:S02]  /*1c40*/  IADD3 R33, PT, PT, R27.reuse, R33, R16 ;  /* 0x000000211b217210 */ /* 0x040fe40007ffe010 */
        /* <DEDUP_REMOVED lines=9> */
.L_x_37:
[----:B------:R-:W-:Y:S05]  /*1ce0*/  BSYNC.RECONVERGENT B0 ;  /* 0x0000000000007941 */ /* 0x000fea0003800200 */
.L_x_36:
[----:B------:R-:W-:Y:S01]  /*1cf0*/  SHF.R.U64 R33, R2, 0x10, R3 ;  /* 0x0000001002217819 */ /* 0x000fe20000001203 */
[----:B------:R-:W-:Y:S01]  /*1d00*/  IMAD.SHL.U32 R39, R39, 0x2, RZ ;  /* 0x0000000227277824 */ /* 0x000fe200078e00ff */
[----:B------:R-:W-:Y:S01]  /*1d10*/  IADD3 R38, PT, PT, R18, R23, R25 ;  /* 0x0000001712267210 */ /* 0x000fe20007ffe019 */
[----:B------:R-:W-:Y:S01]  /*1d20*/  ULOP3.LUT UR9, UR4, UR5, UR9, 0xfe, !UPT ;  /* 0x0000000504097292 */ /* 0x000fe2000f8efe09 */
[----:B------:R-:W-:Y:S01]  /*1d30*/  SHF.R.U32.HI R33, RZ, 0x2, R33 ;  /* 0x00000002ff217819 */ /* 0x000fe20000011621 */
[----:B------:R-:W-:Y:S01]  /*1d40*/  BSSY.RECONVERGENT B0, `(.L_x_38) ;  /* 0x000000e000007945 */ /* 0x000fe20003800200 */
[----:B------:R-:W-:Y:S02]  /*1d50*/  SHF.R.U32.HI R23, RZ, 0x3, R39 ;  /* 0x00000003ff177819 */ /* 0x000fe40000011627 */
[----:B------:R-:W-:Y:S02]  /*1d60*/  LOP3.LUT R33, R33, 0x1, RZ, 0xc0, !PT ;  /* 0x0000000121217812 */ /* 0x000fe400078ec0ff */
[----:B------:R-:W-:-:S02]  /*1d70*/  LOP3.LUT R23, R23, 0x1, RZ, 0xc0, !PT ;  /* 0x0000000117177812 */ /* 0x000fc400078ec0ff */
[----:B------:R-:W-:Y:S02]  /*1d80*/  IADD3 R38, PT, PT, R14, R38, R33 ;  /* 0x000000260e267210 */ /* 0x000fe40007ffe021 */
        /* <DEDUP_REMOVED lines=9> */
.L_x_39:
[----:B------:R-:W-:Y:S05]  /*1e20*/  BSYNC.RECONVERGENT B0 ;  /* 0x0000000000007941 */ /* 0x000fea0003800200 */
.L_x_38:
[----:B------:R-:W-:Y:S01]  /*1e30*/  SHF.R.U32.HI R38, RZ, 0x13, R2 ;  /* 0x00000013ff267819 */ /* 0x000fe20000011602 */
[----:B------:R-:W-:Y:S01]  /*1e40*/  UMOV UR4, URZ ;  /* 0x000000ff00047c82 */ /* 0x000fe20008000000 */
[----:B------:R-:W-:Y:S01]  /*1e50*/  IADD3 R25, PT, PT, R29, R16, R18 ;  /* 0x000000101d197210 */ /* 0x000fe20007ffe012 */
[----:B------:R-:W-:Y:S01]  /*1e60*/  BSSY.RECONVERGENT B0, `(.L_x_40) ;  /* 0x000000e000007945 */ /* 0x000fe20003800200 */
[----:B------:R-:W-:Y:S02]  /*1e70*/  LOP3.LUT R38, R38, 0x1, RZ, 0xc0, !PT ;  /* 0x0000000126267812 */ /* 0x000fe400078ec0ff */
[----:B------:R-:W-:Y:S02]  /*1e80*/  SHF.R.U32.HI R16, RZ, 0x4, R39 ;  /* 0x00000004ff107819 */ /* 0x000fe40000011627 */
[----:B------:R-:W-:Y:S02]  /*1e90*/  IADD3 R25, PT, PT, R23, R25, R38 ;  /* 0x0000001917197210 */ /* 0x000fe40007ffe026 */
[----:B------:R-:W-:-:S02]  /*1ea0*/  LOP3.LUT R16, R16, 0x1, RZ, 0xc0, !PT ;  /* 0x0000000110107812 */ /* 0x000fc400078ec0ff */
        /* <DEDUP_REMOVED lines=9> */
.L_x_41:
[----:B------:R-:W-:Y:S05]  /*1f40*/  BSYNC.RECONVERGENT B0 ;  /* 0x0000000000007941 */ /* 0x000fea0003800200 */
.L_x_40:
[----:B------:R-:W-:Y:S01]  /*1f50*/  SHF.R.U32.HI R33, RZ, 0x14, R2 ;  /* 0x00000014ff217819 */ /* 0x000fe20000011602 */
[----:B------:R-:W-:Y:S01]  /*1f60*/  UMOV UR8, URZ ;  /* 0x000000ff00087c82 */ /* 0x000fe20008000000 */
[----:B------:R-:W-:Y:S01]  /*1f70*/  IADD3 R18, PT, PT, R22, R18, R29 ;  /* 0x0000001216127210 */ /* 0x000fe20007ffe01d */
[----:B------:R-:W-:Y:S01]  /*1f80*/  UMOV UR5, URZ ;  /* 0x000000ff00057c82 */ /* 0x000fe20008000000 */
[----:B------:R-:W-:Y:S01]  /*1f90*/  LOP3.LUT R33, R33, 0x1, RZ, 0xc0, !PT ;  /* 0x0000000121217812 */ /* 0x000fe200078ec0ff */
[----:B------:R-:W-:Y:S01]  /*1fa0*/  ULOP3.LUT UR8, UR4, UR8, UR9, 0xfe, !UPT ;  /* 0x0000000804087292 */ /* 0x000fe2000f8efe09 */
[----:B------:R-:W-:Y:S01]  /*1fb0*/  SHF.R.U32.HI R25, RZ, 0x5, R39 ;  /* 0x00000005ff197819 */ /* 0x000fe20000011627 */
[----:B------:R-:W-:Y:S01]  /*1fc0*/  BSSY.RECONVERGENT B0, `(.L_x_42) ;  /* 0x000000c000007945 */ /* 0x000fe20003800200 */
        /* <DEDUP_REMOVED lines=11> */
.L_x_43:
[----:B------:R-:W-:Y:S05]  /*2080*/  BSYNC.RECONVERGENT B0 ;  /* 0x0000000000007941 */ /* 0x000fea0003800200 */
.L_x_42:
        /* <DEDUP_REMOVED lines=8> */
[----:B------:R-:W-:Y:S01]  /*2110*/  IADD3 R43, PT, PT, R25, R33, R22 ;  /* 0x00000021192b7210 */ /* 0x000fe20007ffe016 */
[----:B------:R-:W-:Y:S02]  /*2120*/  IMAD.MOV.U32 R22, RZ, RZ, 0x100000 ;  /* 0x00100000ff167424 */ /* 0x000fe400078e00ff */
[----:B------:R-:W-:Y:S01]  /*2130*/  IMAD.IADD R40, R18, 0x1, R29 ;  /* 0x0000000112287824 */ /* 0x000fe200078e021d */
[----:B------:R-:W-:-:S04]  /*2140*/  LOP3.LUT R29, R41, R44, RZ, 0xfc, !PT ;  /* 0x0000002c291d7212 */ /* 0x000fc800078efcff */
[----:B------:R-:W-:-:S13]  /*2150*/  ISETP.NE.AND P3, PT, R40, 0x3, PT ;  /* 0x000000032800780c */ /* 0x000fda0003f65270 */
[----:B------:R-:W-:Y:S05]  /*2160*/  @!P3 BRA `(.L_x_45) ;  /* 0x00000000000cb947 */ /* 0x000fea0003800000 */
[----:B------:R-:W-:-:S13]  /*2170*/  ISETP.NE.AND P3, PT, R40, 0x2, PT ;  /* 0x000000022800780c */ /* 0x000fda0003f65270 */
[----:B------:R-:W-:Y:S01]  /*2180*/  @!P3 LOP3.LUT R22, R2, 0x100000, RZ, 0xc0, !PT ;  /* 0x001000000216b812 */ /* 0x000fe200078ec0ff */
[----:B------:R-:W-:-:S07]  /*2190*/  @P3 IMAD.MOV.U32 R22, RZ, RZ, RZ ;  /* 0x000000ffff163224 */ /* 0x000fce00078e00ff */
.L_x_45:
[----:B------:R-:W-:Y:S05]  /*21a0*/  BSYNC.RECONVERGENT B0 ;  /* 0x0000000000007941 */ /* 0x000fea0003800200 */
.L_x_44:
[----:B------:R-:W-:Y:S01]  /*21b0*/  SHF.R.U32.HI R33, RZ, 0x16, R2 ;  /* 0x00000016ff217819 */ /* 0x000fe20000011602 */
[----:B------:R-:W-:Y:S01]  /*21c0*/  ULOP3.LUT UR8, UR4, UR5, UR8, 0xfe, !UPT ;  /* 0x0000000504087292 */ /* 0x000fe2000f8efe08 */
[----:B------:R-:W-:Y:S01]  /*21d0*/  SHF.R.U32.HI R40, RZ, 0x7, R39 ;  /* 0x00000007ff287819 */ /* 0x000fe20000011627 */
[----:B------:R-:W-:Y:S01]  /*21e0*/  BSSY.RECONVERGENT B0, `(.L_x_46) ;  /* 0x0000023000007945 */ /* 0x000fe20003800200 */
[----:B------:R-:W-:Y:S01]  /*21f0*/  LOP3.LUT R41, R33, 0x1, RZ, 0xc0, !PT ;  /* 0x0000000121297812 */ /* 0x000fe200078ec0ff */
[----:B------:R-:W-:Y:S01]  /*2200*/  UMOV UR5, URZ ;  /* 0x000000ff00057c82 */ /* 0x000fe20008000000 */
[----:B------:R-:W-:Y:S02]  /*2210*/  LOP3.LUT R33, R40, 0x1, RZ, 0xc0, !PT ;  /* 0x0000000128217812 */ /* 0x000fe400078ec0ff */
[--C-:B------:R-:W-:Y:S02]  /*2220*/  IADD3 R38, PT, PT, R18, R38, R21.reuse ;  /* 0x0000002612267210 */ /* 0x100fe40007ffe015 */
[----:B------:R-:W-:-:S02]  /*2230*/  IADD3 R43, PT, PT, R28, R43, R21 ;  /* 0x0000002b1c2b7210 */ /* 0x000fc40007ffe015 */
[--C-:B------:R-:W-:Y:S02]  /*2240*/  IADD3 R40, PT, PT, R33, R41, R28.reuse ;  /* 0x0000002921287210 */ /* 0x100fe40007ffe01c */
[----:B------:R-:W-:Y:S02]  /*2250*/  IADD3 R28, PT, PT, R35, R38, R28 ;  /* 0x00000026231c7210 */ /* 0x000fe40007ffe01c */
[----:B------:R-:W-:Y:S02]  /*2260*/  IADD3 R19, PT, PT, R19, R40, R35 ;  /* 0x0000002813137210 */ /* 0x000fe40007ffe023 */
[----:B------:R-:W-:Y:S01]  /*2270*/  IADD3 R44, PT, PT, R18, R43, R41 ;  /* 0x0000002b122c7210 */ /* 0x000fe20007ffe029 */
[----:B------:R-:W-:Y:S01]  /*2280*/  IMAD.MOV.U32 R43, RZ, RZ, 0x200000 ;  /* 0x00200000ff2b7424 */ /* 0x000fe200078e00ff */
[--C-:B------:R-:W-:Y:S02]  /*2290*/  SHF.R.U32.HI R35, RZ, 0x10, R2.reuse ;  /* 0x00000010ff237819 */ /* 0x100fe40000011602 */
[----:B------:R-:W-:Y:S01]  /*22a0*/  SHF.R.U32.HI R21, RZ, 0x19, R2 ;  /* 0x00000019ff157819 */ /* 0x000fe20000011602 */
[----:B------:R-:W-:Y:S01]  /*22b0*/  IMAD.IADD R44, R33, 0x1, R44 ;  /* 0x00000001212c7824 */ /* 0x000fe200078e022c */
[----:B------:R-:W-:-:S02]  /*22c0*/  LOP3.LUT R35, R35, 0x1, RZ, 0xc0, !PT ;  /* 0x0000000123237812 */ /* 0x000fc400078ec0ff */
[----:B------:R-:W-:Y:S02]  /*22d0*/  IADD3 R17, PT, PT, R13, R20, R17 ;  /* 0x000000140d117210 */ /* 0x000fe40007ffe011 */
[----:B------:R-:W-:Y:S02]  /*22e0*/  LOP3.LUT R38, R3, 0x1, RZ, 0xc0, !PT ;  /* 0x0000000103267812 */ /* 0x000fe400078ec0ff */
[----:B------:R-:W-:Y:S02]  /*22f0*/  SHF.R.U32.HI R40, RZ, 0x1, R3 ;  /* 0x00000001ff287819 */ /* 0x000fe40000011603 */
[----:B------:R-:W-:Y:S02]  /*2300*/  LOP3.LUT R41, R21, 0x1, RZ, 0xc0, !PT ;  /* 0x0000000115297812 */ /* 0x000fe400078ec0ff */
[--C-:B------:R-:W-:Y:S02]  /*2310*/  IADD3 R17, PT, PT, R30, R17, R35.reuse ;  /* 0x000000111e117210 */ /* 0x100fe40007ffe023 */
[----:B------:R-:W-:-:S02]  /*2320*/  IADD3 R21, PT, PT, R38, R27, R35 ;  /* 0x0000001b26157210 */ /* 0x000fc40007ffe023 */
[----:B------:R-:W-:Y:S02]  /*2330*/  LOP3.LUT R35, R40, 0x1, RZ, 0xc0, !PT ;  /* 0x0000000128237812 */ /* 0x000fe400078ec0ff */
[----:B------:R-:W-:Y:S02]  /*2340*/  ISETP.NE.AND P3, PT, R44, 0x3, PT ;  /* 0x000000032c00780c */ /* 0x000fe40003f65270 */
[--C-:B------:R-:W-:Y:S02]  /*2350*/  IADD3 R40, PT, PT, R34, R21, R30.reuse ;  /* 0x0000001522287210 */ /* 0x100fe40007ffe01e */
[----:B------:R-:W-:Y:S02]  /*2360*/  IADD3 R21, PT, PT, R35, R41, R30 ;  /* 0x0000002923157210 */ /* 0x000fe40007ffe01e */
[----:B------:R-:W-:Y:S02]  /*2370*/  IADD3 R30, PT, PT, R38, R17, R41 ;  /* 0x00000011261e7210 */ /* 0x000fe40007ffe029 */
[----:B------:R-:W-:-:S02]  /*2380*/  SHF.R.U32.HI R17, RZ, 0x17, R2 ;  /* 0x00000017ff117819 */ /* 0x000fc40000011602 */
[----:B------:R-:W-:Y:S02]  /*2390*/  LOP3.LUT R46, R22, R29, RZ, 0xfc, !PT ;  /* 0x0000001d162e7212 */ /* 0x000fe400078efcff */
[----:B------:R-:W-:-:S04]  /*23a0*/  LOP3.LUT R17, R17, 0x1, RZ, 0xc0, !PT ;  /* 0x0000000111117812 */ /* 0x000fc800078ec0ff */
[----:B------:R-:W-:Y:S02]  /*23b0*/  IADD3 R17, PT, PT, R33, R28, R17 ;  /* 0x0000001c21117210 */ /* 0x000fe40007ffe011 */
[----:B------:R-:W-:Y:S01]  /*23c0*/  SHF.R.U32.HI R28, RZ, 0x8, R39 ;  /* 0x00000008ff1c7819 */ /* 0x000fe20000011627 */
[----:B------:R-:W-:Y:S06]  /*23d0*/  @!P3 BRA `(.L_x_47) ;  /* 0x00000000000cb947 */ /* 0x000fec0003800000 */
[----:B------:R-:W-:-:S13]  /*23e0*/  ISETP.NE.AND P3, PT, R44, 0x2, PT ;  /* 0x000000022c00780c */ /* 0x000fda0003f65270 */
[----:B------:R-:W-:Y:S01]  /*23f0*/  @!P3 LOP3.LUT R43, R2, 0x200000, RZ, 0xc0, !PT ;  /* 0x00200000022bb812 */ /* 0x000fe200078ec0ff */
[----:B------:R-:W-:-:S07]  /*2400*/  @P3 IMAD.MOV.U32 R43, RZ, RZ, RZ ;  /* 0x000000ffff2b3224 */ /* 0x000fce00078e00ff */
.L_x_47:
[----:B------:R-:W-:Y:S05]  /*2410*/  BSYNC.RECONVERGENT B0 ;  /* 0x0000000000007941 */ /* 0x000fea0003800200 */
.L_x_46:
[----:B------:R-:W-:Y:S01]  /*2420*/  LOP3.LUT R28, R28, 0x1, RZ, 0xc0, !PT ;  /* 0x000000011c1c7812 */ /* 0x000fe200078ec0ff */
[----:B------:R-:W-:Y:S01]  /*2430*/  IMAD.SHL.U32 R29, R3, 0x2, RZ ;  /* 0x00000002031d7824 */ /* 0x000fe200078e00ff */
[----:B------:R-:W-:Y:S01]  /*2440*/  UMOV UR4, URZ ;  /* 0x000000ff00047c82 */ /* 0x000fe20008000000 */
[----:B------:R-:W-:Y:S01]  /*2450*/  BSSY.RECONVERGENT B0, `(.L_x_48) ;  /* 0x0000011000007945 */ /* 0x000fe20003800200 */
[----:B------:R-:W-:Y:S01]  /*2460*/  IADD3 R21, PT, PT, R37, R21, R34 ;  /* 0x0000001525157210 */ /* 0x000fe20007ffe022 */
[----:B------:R-:W-:Y:S01]  /*2470*/  IMAD.IADD R22, R28, 0x1, R17 ;  /* 0x000000011c167824 */ /* 0x000fe200078e0211 */
[----:B------:R-:W-:Y:S02]  /*2480*/  SHF.R.U32.HI R17, RZ, 0x1a, R2 ;  /* 0x0000001aff117819 */ /* 0x000fe40000011602 */
[----:B------:R-:W-:Y:S02]  /*2490*/  SHF.R.U32.HI R41, RZ, 0x3, R29 ;  /* 0x00000003ff297819 */ /* 0x000fe4000001161d */
[----:B------:R-:W-:-:S02]  /*24a0*/  ISETP.NE.AND P3, PT, R22, 0x3, PT ;  /* 0x000000031600780c */ /* 0x000fc40003f65270 */
[----:B------:R-:W-:Y:S02]  /*24b0*/  LOP3.LUT R39, R17, 0x1, RZ, 0xc0, !PT ;  /* 0x0000000111277812 */ /* 0x000fe400078ec0ff */
[----:B------:R-:W-:Y:S02]  /*24c0*/  LOP3.LUT R17, R41, 0x1, RZ, 0xc0, !PT ;  /* 0x0000000129117812 */ /* 0x000fe400078ec0ff */
[----:B------:R-:W-:Y:S02]  /*24d0*/  IADD3 R44, PT, PT, R35, R40, R39 ;  /* 0x00000028232c7210 */ /* 0x000fe40007ffe027 */
[----:B------:R-:W-:Y:S02]  /*24e0*/  IADD3 R39, PT, PT, R17, R39, R34 ;  /* 0x0000002711277210 */ /* 0x000fe40007ffe022 */
[----:B------:R-:W-:Y:S01]  /*24f0*/  LOP3.LUT R48, R43, R46, RZ, 0xfc, !PT ;  /* 0x0000002e2b307212 */ /* 0x000fe200078efcff */
[----:B------:R-:W-:Y:S01]  /*2500*/  IMAD.MOV.U32 R43, RZ, RZ, 0x400000 ;  /* 0x00400000ff2b7424 */ /* 0x000fe200078e00ff */
[----:B------:R-:W-:Y:S01]  /*2510*/  IADD3 R34, PT, PT, R28, R19, R5 ;  /* 0x000000131c227210 */ /* 0x000fe20007ffe005 */
[----:B------:R-:W-:Y:S06]  /*2520*/  @!P3 BRA `(.L_x_49) ;  /* 0x00000000000cb947 */ /* 0x000fec0003800000 */
[----:B------:R-:W-:-:S13]  /*2530*/  ISETP.NE.AND P3, PT, R22, 0x2, PT ;  /* 0x000000021600780c */ /* 0x000fda0003f65270 */
[----:B------:R-:W-:Y:S01]  /*2540*/  @!P3 LOP3.LUT R43, R2, 0x400000, RZ, 0xc0, !PT ;  /* 0x00400000022bb812 */ /* 0x000fe200078ec0ff */
[----:B------:R-:W-:-:S07]  /*2550*/  @P3 IMAD.MOV.U32 R43, RZ, RZ, RZ ;  /* 0x000000ffff2b3224 */ /* 0x000fce00078e00ff */
.L_x_49:
[----:B------:R-:W-:Y:S05]  /*2560*/  BSYNC.RECONVERGENT B0 ;  /* 0x0000000000007941 */ /* 0x000fea0003800200 */
.L_x_48:
[----:B------:R-:W-:Y:S01]  /*2570*/  IMAD.IADD R45, R34, 0x1, R15 ;  /* 0x00000001222d7824 */ /* 0x000fe200078e020f */
[----:B------:R-:W-:Y:S01]  /*2580*/  SHF.R.U32.HI R19, RZ, 0x1b, R2 ;  /* 0x0000001bff137819 */ /* 0x000fe20000011602 */
[----:B------:R-:W-:Y:S01]  /*2590*/  ULOP3.LUT UR8, UR4, UR5, UR8, 0xfe, !UPT ;  /* 0x0000000504087292 */ /* 0x000fe2000f8efe08 */
[----:B------:R-:W-:Y:S01]  /*25a0*/  SHF.R.U32.HI R40, RZ, 0x4, R29 ;  /* 0x00000004ff287819 */ /* 0x000fe2000001161d */
[----:B------:R-:W-:Y:S01]  /*25b0*/  BSSY.RECONVERGENT B0, `(.L_x_50) ;  /* 0x000000e000007945 */ /* 0x000fe20003800200 */
[----:B------:R-:W-:Y:S01]  /*25c0*/  ISETP.NE.AND P3, PT, R45, 0x3, PT ;  /* 0x000000032d00780c */ /* 0x000fe20003f65270 */
[----:B------:R-:W-:Y:S01]  /*25d0*/  UMOV UR5, URZ ;  /* 0x000000ff00057c82 */ /* 0x000fe20008000000 */
[----:B------:R-:W-:Y:S02]  /*25e0*/  LOP3.LUT R22, R19, 0x1, RZ, 0xc0, !PT ;  /* 0x0000000113167812 */ /* 0x000fe400078ec0ff */
[----:B------:R-:W-:Y:S02]  /*25f0*/  LOP3.LUT R40, R40, 0x1, RZ, 0xc0, !PT ;  /* 0x0000000128287812 */ /* 0x000fe400078ec0ff */
[----:B------:R-:W-:-:S02]  /*2600*/  IADD3 R46, PT, PT, R36, R39, R37 ;  /* 0x00000027242e7210 */ /* 0x000fc40007ffe025 */
[----:B------:R-:W-:Y:S01]  /*2610*/  IADD3 R41, PT, PT, R40, R22, R37 ;  /* 0x0000001628297210 */ /* 0x000fe20007ffe025 */
[----:B------:R-:W-:Y:S01]  /*2620*/  IMAD.MOV.U32 R37, RZ, RZ, 0x800000 ;  /* 0x00800000ff257424 */ /* 0x000fe200078e00ff */
[----:B------:R-:W-:Y:S02]  /*2630*/  IADD3 R19, PT, PT, R17, R21, R22 ;  /* 0x0000001511137210 */ /* 0x000fe40007ffe016 */
[----:B------:R-:W-:Y:S01]  /*2640*/  LOP3.LUT R34, R43, R48, RZ, 0xfc, !PT ;  /* 0x000000302b227212 */ /* 0x000fe200078efcff */
[----:B------:R-:W-:Y:S06]  /*2650*/  @!P3 BRA `(.L_x_51) ;  /* 0x00000000000cb947 */ /* 0x000fec0003800000 */
[----:B------:R-:W-:-:S13]  /*2660*/  ISETP.NE.AND P3, PT, R45, 0x2, PT ;  /* 0x000000022d00780c */ /* 0x000fda0003f65270 */
[----:B------:R-:W-:Y:S01]  /*2670*/  @!P3 LOP3.LUT R37, R2, 0x800000, RZ, 0xc0, !PT ;  /* 0x008000000225b812 */ /* 0x000fe200078ec0ff */
[----:B------:R-:W-:-:S07]  /*2680*/  @P3 IMAD.MOV.U32 R37, RZ, RZ, RZ ;  /* 0x000000ffff253224 */ /* 0x000fce00078e00ff */
.L_x_51:
[----:B------:R-:W-:Y:S05]  /*2690*/  BSYNC.RECONVERGENT B0 ;  /* 0x0000000000007941 */ /* 0x000fea0003800200 */
.L_x_50:
[----:B------:R-:W-:Y:S01]  /*26a0*/  SHF.R.U32.HI R21, RZ, 0x1c, R2 ;  /* 0x0000001cff157819 */ /* 0x000fe20000011602 */
[----:B------:R-:W-:Y:S01]  /*26b0*/  IMAD.IADD R30, R35, 0x1, R30 ;  /* 0x00000001231e7824 */ /* 0x000fe200078e021e */
[----:B------:R-:W-:Y:S01]  /*26c0*/  SHF.R.U32.HI R22, RZ, 0x5, R29 ;  /* 0x00000005ff167819 */ /* 0x000fe2000001161d */
[----:B------:R-:W-:Y:S01]  /*26d0*/  IMAD.IADD R44, R17, 0x1, R44 ;  /* 0x00000001112c7824 */ /* 0x000fe200078e022c */
[----:B------:R-:W-:Y:S01]  /*26e0*/  LOP3.LUT R39, R21, 0x1, RZ, 0xc0, !PT ;  /* 0x0000000115277812 */ /* 0x000fe200078ec0ff */
[----:B------:R-:W-:Y:S01]  /*26f0*/  IMAD.IADD R19, R40, 0x1, R19 ;  /* 0x0000000128137824 */ /* 0x000fe200078e0213 */
[----:B------:R-:W-:Y:S01]  /*2700*/  LOP3.LUT R21, R22, 0x1, RZ, 0xc0, !PT ;  /* 0x0000000116157812 */ /* 0x000fe200078ec0ff */
[----:B------:R-:W-:Y:S01]  /*2710*/  UMOV UR4, URZ ;  /* 0x000000ff00047c82 */ /* 0x000fe20008000000 */
[----:B------:R-:W-:Y:S01]  /*2720*/  IADD3 R46, PT, PT, R40, R46, R39 ;  /* 0x0000002e282e7210 */ /* 0x000fe20007ffe027 */
[----:B------:R-:W-:Y:S01]  /*2730*/  BSSY.RECONVERGENT B0, `(.L_x_52) ;  /* 0x000001b000007945 */ /* 0x000fe20003800200 */
[----:B------:R-:W-:-:S02]  /*2740*/  IADD3 R43, PT, PT, R21, R39, R36 ;  /* 0x00000027152b7210 */ /* 0x000fc40007ffe024 */
[----:B------:R-:W-:Y:S02]  /*2750*/  SHF.R.U32.HI R22, RZ, 0x1d, R2 ;  /* 0x0000001dff167819 */ /* 0x000fe40000011602 */
[----:B------:R-:W-:Y:S02]  /*2760*/  SHF.R.U32.HI R39, RZ, 0x6, R29 ;  /* 0x00000006ff277819 */ /* 0x000fe4000001161d */
[----:B------:R-:W-:Y:S02]  /*2770*/  IADD3 R41, PT, PT, R31, R41, R36 ;  /* 0x000000291f297210 */ /* 0x000fe40007ffe024 */
[----:B------:R-:W-:Y:S02]  /*2780*/  LOP3.LUT R36, R22, 0x1, RZ, 0xc0, !PT ;  /* 0x0000000116247812 */ /* 0x000fe400078ec0ff */
[----:B------:R-:W-:Y:S02]  /*2790*/  LOP3.LUT R22, R39, 0x1, RZ, 0xc0, !PT ;  /* 0x0000000127167812 */ /* 0x000fe400078ec0ff */
[----:B------:R-:W-:-:S02]  /*27a0*/  IADD3 R39, PT, PT, R21, R41, R36 ;  /* 0x0000002915277210 */ /* 0x000fc40007ffe024 */
[--C-:B------:R-:W-:Y:S02]  /*27b0*/  IADD3 R48, PT, PT, R26, R43, R31.reuse ;  /* 0x0000002b1a307210 */ /* 0x100fe40007ffe01f */
[----:B------:R-:W-:Y:S02]  /*27c0*/  IADD3 R41, PT, PT, R22, R36, R31 ;  /* 0x0000002416297210 */ /* 0x000fe40007ffe01f */
[----:B------:R-:W-:Y:S02]  /*27d0*/  ISETP.NE.AND P4, PT, R30, 0x3, PT ;  /* 0x000000031e00780c */ /* 0x000fe40003f85270 */
[----:B------:R-:W-:Y:S02]  /*27e0*/  SHF.R.U32.HI R31, RZ, 0x1e, R2 ;  /* 0x0000001eff1f7819 */ /* 0x000fe40000011602 */
[----:B------:R-:W-:Y:S02]  /*27f0*/  SHF.R.U32.HI R36, RZ, 0x7, R29 ;  /* 0x00000007ff247819 */ /* 0x000fe4000001161d */
[----:B------:R-:W-:-:S02]  /*2800*/  LOP3.LUT R43, R31, 0x1, RZ, 0xc0, !PT ;  /* 0x000000011f2b7812 */ /* 0x000fc400078ec0ff */
[----:B------:R-:W-:Y:S02]  /*2810*/  LOP3.LUT R31, R36, 0x1, RZ, 0xc0, !PT ;  /* 0x00000001241f7812 */ /* 0x000fe400078ec0ff */
[--C-:B------:R-:W-:Y:S02]  /*2820*/  IADD3 R41, PT, PT, R42, R41, R26.reuse ;  /* 0x000000292a297210 */ /* 0x100fe40007ffe01a */
[----:B------:R-:W-:Y:S02]  /*2830*/  IADD3 R26, PT, PT, R31, R43, R26 ;  /* 0x0000002b1f1a7210 */ /* 0x000fe40007ffe01a */
[----:B------:R-:W-:Y:S02]  /*2840*/  IADD3 R48, PT, PT, R22, R48, R43 ;  /* 0x0000003016307210 */ /* 0x000fe40007ffe02b */
[----:B------:R-:W-:Y:S01]  /*2850*/  IADD3 R5, PT, PT, R5, R26, R42 ;  /* 0x0000001a05057210 */ /* 0x000fe20007ffe02a */
[----:B------:R-:W-:Y:S01]  /*2860*/  IMAD.MOV.U32 R26, RZ, RZ, 0x1000000 ;  /* 0x01000000ff1a7424 */ /* 0x000fe200078e00ff */
[----:B------:R-:W-:-:S02]  /*2870*/  ISETP.NE.AND P5, PT, R44, 0x3, PT ;  /* 0x000000032c00780c */ /* 0x000fc40003fa5270 */
[----:B------:R-:W-:Y:S02]  /*2880*/  ISETP.NE.AND P3, PT, R19, 0x3, PT ;  /* 0x000000031300780c */ /* 0x000fe40003f65270 */
[----:B------:R-:W-:Y:S01]  /*2890*/  LOP3.LUT R37, R37, R34, RZ, 0xfc, !PT ;  /* 0x0000002225257212 */ /* 0x000fe200078efcff */
[----:B------:R-:W-:Y:S10]  /*28a0*/  @!P4 BRA `(.L_x_53) ;  /* 0x00000000000cc947 */ /* 0x000ff40003800000 */
[----:B------:R-:W-:-:S13]  /*28b0*/  ISETP.NE.AND P4, PT, R30, 0x2, PT ;  /* 0x000000021e00780c */ /* 0x000fda0003f85270 */
[----:B------:R-:W-:Y:S01]  /*28c0*/  @!P4 LOP3.LUT R26, R2, 0x1000000, RZ, 0xc0, !PT ;  /* 0x01000000021ac812 */ /* 0x000fe200078ec0ff */
[----:B------:R-:W-:-:S07]  /*28d0*/  @P4 IMAD.MOV.U32 R26, RZ, RZ, RZ ;  /* 0x000000ffff1a4224 */ /* 0x000fce00078e00ff */
.L_x_53:
[----:B------:R-:W-:Y:S05]  /*28e0*/  BSYNC.RECONVERGENT B0 ;  /* 0x0000000000007941 */ /* 0x000fea0003800200 */
.L_x_52:
        /* <DEDUP_REMOVED lines=9> */
.L_x_55:
[----:B------:R-:W-:Y:S05]  /*2980*/  BSYNC.RECONVERGENT B0 ;  /* 0x0000000000007941 */ /* 0x000fea0003800200 */
.L_x_54:
[----:B------:R-:W-:Y:S01]  /*2990*/  UMOV UR4, URZ ;  /* 0x000000ff00047c82 */ /* 0x000fe20008000000 */
[----:B------:R-:W-:Y:S01]  /*29a0*/  BSSY.RECONVERGENT B0, `(.L_x_56) ;  /* 0x0000008000007945 */ /* 0x000fe20003800200 */
[----:B------:R-:W-:Y:S01]  /*29b0*/  LOP3.LUT R37, R26, R37, RZ, 0xfc, !PT ;  /* 0x000000251a257212 */ /* 0x000fe200078efcff */
[----:B------:R-:W-:Y:S01]  /*29c0*/  IMAD.MOV.U32 R26, RZ, RZ, 0x4000000 ;  /* 0x04000000ff1a7424 */ /* 0x000fe200078e00ff */
[----:B------:R-:W-:Y:S01]  /*29d0*/  SHF.R.U32.HI R36, RZ, 0x8, R29 ;  /* 0x00000008ff247819 */ /* 0x000fe2000001161d */
[----:B------:R-:W-:Y:S06]  /*29e0*/  @!P3 BRA `(.L_x_57) ;  /* 0x00000000000cb947 */ /* 0x000fec0003800000 */
[----:B------:R-:W-:-:S13]  /*29f0*/  ISETP.NE.AND P3, PT, R19, 0x2, PT ;  /* 0x000000021300780c */ /* 0x000fda0003f65270 */
[----:B------:R-:W-:Y:S01]  /*2a00*/  @!P3 LOP3.LUT R26, R2, 0x4000000, RZ, 0xc0, !PT ;  /* 0x04000000021ab812 */ /* 0x000fe200078ec0ff */
[----:B------:R-:W-:-:S07]  /*2a10*/  @P3 IMAD.MOV.U32 R26, RZ, RZ, RZ ;  /* 0x000000ffff1a3224 */ /* 0x000fce00078e00ff */
.L_x_57:
[----:B------:R-:W-:Y:S05]  /*2a20*/  BSYNC.RECONVERGENT B0 ;  /* 0x0000000000007941 */ /* 0x000fea0003800200 */
.L_x_56:
[----:B------:R-:W-:Y:S01]  /*2a30*/  IMAD.IADD R46, R21, 0x1, R46 ;  /* 0x00000001152e7824 */ /* 0x000fe200078e022e */
[----:B------:R-:W-:Y:S01]  /*2a40*/  LOP3.LUT R36, R36, 0x1, RZ, 0xc0, !PT ;  /* 0x0000000124247812 */ /* 0x000fe200078ec0ff */
[----:B------:R-:W-:Y:S01]  /*2a50*/  IMAD.IADD R39, R22, 0x1, R39 ;  /* 0x0000000116277824 */ /* 0x000fe200078e0227 */
[----:B------:R-:W-:Y:S01]  /*2a60*/  LEA.HI R41, R2, R41, RZ, 0x1 ;  /* 0x0000002902297211 */ /* 0x000fe200078f08ff */
[----:B------:R-:W-:Y:S01]  /*2a70*/  IMAD.IADD R48, R31, 0x1, R48 ;  /* 0x000000011f307824 */ /* 0x000fe200078e0230 */
[----:B------:R-:W-:Y:S01]  /*2a80*/  ISETP.NE.AND P6, PT, R46, 0x3, PT ;  /* 0x000000032e00780c */ /* 0x000fe20003fc5270 */
[----:B------:R-:W-:Y:S01]  /*2a90*/  ULOP3.LUT UR8, UR4, UR5, UR8, 0xfe, !UPT ;  /* 0x0000000504087292 */ /* 0x000fe2000f8efe08 */
[----:B------:R-:W-:Y:S01]  /*2aa0*/  IADD3 R41, PT, PT, R36, R41, R31 ;  /* 0x0000002924297210 */ /* 0x000fe20007ffe01f */
[----:B------:R-:W-:Y:S01]  /*2ab0*/  BSSY.RECONVERGENT B0, `(.L_x_58) ;  /* 0x000000b000007945 */ /* 0x000fe20003800200 */
[----:B------:R-:W-:Y:S01]  /*2ac0*/  UMOV UR5, URZ ;  /* 0x000000ff00057c82 */ /* 0x000fe20008000000 */
[----:B------:R-:W-:Y:S01]  /*2ad0*/  ISETP.NE.AND P3, PT, R39, 0x3, PT ;  /* 0x000000032700780c */ /* 0x000fe20003f65270 */
[----:B------:R-:W-:Y:S01]  /*2ae0*/  IMAD.MOV.U32 R19, RZ, RZ, 0x8000000 ;  /* 0x08000000ff137424 */ /* 0x000fe200078e00ff */
[----:B------:R-:W-:-:S02]  /*2af0*/  ISETP.NE.AND P4, PT, R48, 0x3, PT ;  /* 0x000000033000780c */ /* 0x000fc40003f85270 */
[----:B------:R-:W-:Y:S02]  /*2b00*/  ISETP.NE.AND P5, PT, R41, 0x3, PT ;  /* 0x000000032900780c */ /* 0x000fe40003fa5270 */
[----:B------:R-:W-:Y:S02]  /*2b10*/  LOP3.LUT R26, R26, R37, RZ, 0xfc, !PT ;  /* 0x000000251a1a7212 */ /* 0x000fe400078efcff */
[----:B------:R-:W-:Y:S09]  /*2b20*/  @!P6 BRA `(.L_x_59) ;  /* 0x00000000000ce947 */ /* 0x000ff20003800000 */
[----:B------:R-:W-:-:S13]  /*2b30*/  ISETP.NE.AND P6, PT, R46, 0x2, PT ;  /* 0x000000022e00780c */ /* 0x000fda0003fc5270 */
[----:B------:R-:W-:Y:S01]  /*2b40*/  @!P6 LOP3.LUT R19, R2, 0x8000000, RZ, 0xc0, !PT ;  /* 0x080000000213e812 */ /* 0x000fe200078ec0ff */
[----:B------:R-:W-:-:S07]  /*2b50*/  @P6 IMAD.MOV.U32 R19, RZ, RZ, RZ ;  /* 0x000000ffff136224 */ /* 0x000fce00078e00ff */
.L_x_59:
[----:B------:R-:W-:Y:S05]  /*2b60*/  BSYNC.RECONVERGENT B0 ;  /* 0x0000000000007941 */ /* 0x000fea0003800200 */
.L_x_58:
        /* <DEDUP_REMOVED lines=8> */
.L_x_61:
[----:B------:R-:W-:Y:S05]  /*2bf0*/  BSYNC.RECONVERGENT B0 ;  /* 0x0000000000007941 */ /* 0x000fea0003800200 */
.L_x_60:
[----:B------:R-:W-:Y:S01]  /*2c00*/  ULOP3.LUT UR4, UR4, UR5, UR8, 0xfe, !UPT ;  /* 0x0000000504047292 */ /* 0x000fe2000f8efe08 */
[----:B------:R-:W-:Y:S01]  /*2c10*/  BSSY.RECONVERGENT B0, `(.L_x_62) ;  /* 0x0000008000007945 */ /* 0x000fe20003800200 */
[----:B------:R-:W-:Y:S01]  /*2c20*/  LOP3.LUT R26, R19, R26, RZ, 0xfc, !PT ;  /* 0x0000001a131a7212 */ /* 0x000fe200078efcff */
[----:B------:R-:W-:Y:S01]  /*2c30*/  IMAD.MOV.U32 R19, RZ, RZ, 0x20000000 ;  /* 0x20000000ff137424 */ /* 0x000fe200078e00ff */
[----:B------:R-:W-:Y:S01]  /*2c40*/  LOP3.LUT R4, R4, 0x80, RZ, 0xc0, !PT ;  /* 0x0000008004047812 */ /* 0x000fe200078ec0ff */
[----:B------:R-:W-:Y:S07]  /*2c50*/  @!P4 BRA `(.L_x_63) ;  /* 0x00000000000cc947 */ /* 0x000fee0003800000 */
[----:B------:R-:W-:-:S13]  /*2c60*/  ISETP.NE.AND P3, PT, R48, 0x2, PT ;  /* 0x000000023000780c */ /* 0x000fda0003f65270 */
[----:B------:R-:W-:Y:S01]  /*2c70*/  @!P3 LOP3.LUT R19, R2, 0x20000000, RZ, 0xc0, !PT ;  /* 0x200000000213b812 */ /* 0x000fe200078ec0ff */
[----:B------:R-:W-:-:S07]  /*2c80*/  @P3 IMAD.MOV.U32 R19, RZ, RZ, RZ ;  /* 0x000000ffff133224 */ /* 0x000fce00078e00ff */
.L_x_63:
[----:B------:R-:W-:Y:S05]  /*2c90*/  BSYNC.RECONVERGENT B0 ;  /* 0x0000000000007941 */ /* 0x000fea0003800200 */
.L_x_62:
[----:B------:R-:W-:Y:S01]  /*2ca0*/  BSSY.RECONVERGENT B0, `(.L_x_64) ;  /* 0x000000d000007945 */ /* 0x000fe20003800200 */
[----:B------:R-:W-:Y:S02]  /*2cb0*/  LOP3.LUT R39, R19, R26, RZ, 0xfc, !PT ;  /* 0x0000001a13277212 */ /* 0x000fe400078efcff */
[----:B------:R-:W-:Y:S01]  /*2cc0*/  SHF.R.U32.HI R19, RZ, 0x7, R4 ;  /* 0x00000007ff137819 */ /* 0x000fe20000011604 */
[----:B------:R-:W-:Y:S01]  /*2cd0*/  IMAD.MOV.U32 R4, RZ, RZ, 0x40000000 ;  /* 0x40000000ff047424 */ /* 0x000fe200078e00ff */
[----:B------:R-:W-:Y:S01]  /*2ce0*/  IADD3 R29, PT, PT, R36, R5, R15 ;  /* 0x00000005241d7210 */ /* 0x000fe20007ffe00f */
[----:B------:R-:W-:Y:S01]  /*2cf0*/  IMAD.MOV.U32 R5, RZ, RZ, 0x0 ;  /* 0x00000000ff057424 */ /* 0x000fe200078e00ff */
[----:B------:R-:W-:Y:S06]  /*2d00*/  @!P5 BRA `(.L_x_65) ;  /* 0x000000000018d947 */ /* 0x000fec0003800000 */
[----:B------:R-:W-:Y:S02]  /*2d10*/  ISETP.NE.AND P3, PT, R41, 0x2, PT ;  /* 0x000000022900780c */ /* 0x000fe40003f65270 */
[----:B------:R-:W-:-:S11]  /*2d20*/  SHF.R.U32.HI R4, RZ, 0x18, R2 ;  /* 0x00000018ff047819 */ /* 0x000fd60000011602 */
[----:B------:R-:W-:Y:S02]  /*2d30*/  @!P3 IMAD.SHL.U32 R4, R4, 0x1000000, RZ ;  /* 0x010000000404b824 */ /* 0x000fe400078e00ff */
[----:B------:R-:W-:-:S03]  /*2d40*/  @!P3 IMAD.MOV.U32 R5, RZ, RZ, RZ ;  /* 0x000000ffff05b224 */ /* 0x000fc600078e00ff */
[----:B------:R-:W-:Y:S02]  /*2d50*/  @!P3 LOP3.LUT R4, R4, 0x40000000, RZ, 0xc0, !PT ;  /* 0x400000000404b812 */ /* 0x000fe400078ec0ff */
[----:B------:R-:W-:-:S07]  /*2d60*/  @P3 CS2R R4, SRZ ;  /* 0x0000000000043805 */ /* 0x000fce000001ff00 */
.L_x_65:
[----:B------:R-:W-:Y:S05]  /*2d70*/  BSYNC.RECONVERGENT B0 ;  /* 0x0000000000007941 */ /* 0x000fea0003800200 */
.L_x_64:
[----:B------:R-:W-:Y:S01]  /*2d80*/  IMAD.IADD R29, R29, 0x1, R24 ;  /* 0x000000011d1d7824 */ /* 0x000fe200078e0218 */
[----:B------:R-:W-:Y:S01]  /*2d90*/  SEL R19, R19, RZ, !P2 ;  /* 0x000000ff13137207 */ /* 0x000fe20005000000 */
[----:B------:R-:W-:Y:S01]  /*2da0*/  IMAD.MOV.U32 R37, RZ, RZ, RZ ;  /* 0x000000ffff257224 */ /* 0x000fe200078e00ff */
[----:B------:R-:W-:Y:S01]  /*2db0*/  LOP3.LUT R26, R11, 0xff, RZ, 0xc0, !PT ;  /* 0x000000ff0b1a7812 */ /* 0x000fe200078ec0ff */
[----:B------:R-:W-:Y:S01]  /*2dc0*/  BSSY.RECONVERGENT B0, `(.L_x_66) ;  /* 0x0000016000007945 */ /* 0x000fe20003800200 */
[----:B------:R-:W-:Y:S01]  /*2dd0*/  ISETP.NE.AND P3, PT, R29, 0x3, PT ;  /* 0x000000031d00780c */ /* 0x000fe20003f65270 */
[----:B------:R-:W-:Y:S01]  /*2de0*/  IMAD.MOV.U32 R41, RZ, RZ, -0x80000000 ;  /* 0x80000000ff297424 */ /* 0x000fe200078e00ff */
[----:B------:R-:W-:Y:S02]  /*2df0*/  SEL R12, R12, RZ, !P1 ;  /* 0x000000ff0c0c7207 */ /* 0x000fe40004800000 */
[----:B------:R-:W-:Y:S02]  /*2e00*/  SEL R11, R19, RZ, P0 ;  /* 0x000000ff130b7207 */ /* 0x000fe40000000000 */
[----:B------:R-:W-:Y:S01]  /*2e10*/  LOP3.LUT R37, R5, UR4, R37, 0xfe, !PT ;  /* 0x0000000405257c12 */ /* 0x000fe2000f8efe25 */
[----:B------:R-:W-:Y:S01]  /*2e20*/  UMOV UR4, URZ ;  /* 0x000000ff00047c82 */ /* 0x000fe20008000000 */
[----:B------:R-:W-:Y:S01]  /*2e30*/  SEL R19, R12, RZ, !P2 ;  /* 0x000000ff0c137207 */ /* 0x000fe20005000000 */
[----:B------:R-:W-:Y:S01]  /*2e40*/  IMAD R12, R26, 0x2, R11 ;  /* 0x000000021a0c7824 */ /* 0x000fe200078e020b */
[----:B------:R-:W-:-:S03]  /*2e50*/  LOP3.LUT R4, R4, R39, RZ, 0xfc, !PT ;  /* 0x0000002704047212 */ /* 0x000fc600078efcff */
[----:B------:R-:W-:Y:S05]  /*2e60*/  @!P3 BRA `(.L_x_67) ;  /* 0x00000000002cb947 */ /* 0x000fea0003800000 */
[----:B------:R-:W-:-:S13]  /*2e70*/  ISETP.NE.AND P0, PT, R29, 0x2, PT ;  /* 0x000000021d00780c */ /* 0x000fda0003f05270 */
[----:B------:R-:W-:Y:S05]  /*2e80*/  @P0 BRA `(.L_x_68) ;  /* 0x0000000000200947 */ /* 0x000fea0003800000 */
[----:B------:R-:W-:-:S04]  /*2e90*/  SHF.R.S64 R5, R2, 0x18, R3 ;  /* 0x0000001802057819 */ /* 0x000fc80000001003 */
[----:B------:R-:W-:-:S04]  /*2ea0*/  LOP3.LUT R5, R5, 0xff, RZ, 0xc0, !PT ;  /* 0x000000ff05057812 */ /* 0x000fc800078ec0ff */
[----:B------:R-:W-:-:S04]  /*2eb0*/  SHF.R.U64 R26, R5, 0x7, RZ ;  /* 0x00000007051a7819 */ /* 0x000fc800000012ff */
[----:B------:R-:W-:-:S04]  /*2ec0*/  ISETP.NE.U32.AND P0, PT, R26, RZ, PT ;  /* 0x000000ff1a00720c */ /* 0x000fc80003f05070 */
[----:B------:R-:W-:-:S13]  /*2ed0*/  ISETP.NE.U32.AND.EX P0, PT, RZ, RZ, PT, P0 ;  /* 0x000000ffff00720c */ /* 0x000fda0003f05100 */
[----:B------:R-:W-:-:S04]  /*2ee0*/  @P0 LOP3.LUT R5, R5, 0xffffff00, RZ, 0xfc, !PT ;  /* 0xffffff0005050812 */ /* 0x000fc800078efcff */
[----:B------:R-:W-:Y:S01]  /*2ef0*/  LOP3.LUT R41, R5, 0x80000000, RZ, 0xc0, !PT ;  /* 0x8000000005297812 */ /* 0x000fe200078ec0ff */
[----:B------:R-:W-:Y:S06]  /*2f00*/  BRA `(.L_x_67) ;  /* 0x0000000000047947 */ /* 0x000fec0003800000 */
.L_x_68:
[----:B------:R-:W-:-:S07]  /*2f10*/  IMAD.MOV.U32 R41, RZ, RZ, RZ ;  /* 0x000000ffff297224 */ /* 0x000fce00078e00ff */
.L_x_67:
[----:B------:R-:W-:Y:S05]  /*2f20*/  BSYNC.RECONVERGENT B0 ;  /* 0x0000000000007941 */ /* 0x000fea0003800200 */
.L_x_66:
[----:B------:R-:W-:Y:S01]  /*2f30*/  SHF.R.U32.HI R29, RZ, 0x8, R3 ;  /* 0x00000008ff1d7819 */ /* 0x000fe20000011603 */
[----:B------:R-:W-:Y:S01]  /*2f40*/  BSSY.RECONVERGENT B0, `(.L_x_69) ;  /* 0x000003e000007945 */ /* 0x000fe20003800200 */
[----:B------:R-:W-:Y:S02]  /*2f50*/  IADD3 R39, PT, PT, R32, R13, R20 ;  /* 0x0000000d20277210 */ /* 0x000fe40007ffe014 */
[----:B------:R-:W-:Y:S02]  /*2f60*/  LOP3.LUT R34, R29, 0x1, RZ, 0xc0, !PT ;  /* 0x000000011d227812 */ /* 0x000fe400078ec0ff */
[----:B------:R-:W-:Y:S02]  /*2f70*/  SHF.R.U32.HI R29, RZ, 0x1, R29 ;  /* 0x00000001ff1d7819 */ /* 0x000fe4000001161d */
[----:B------:R-:W-:Y:S02]  /*2f80*/  IADD3 R39, PT, PT, R14, R39, R27 ;  /* 0x000000270e277210 */ /* 0x000fe40007ffe01b */
[----:B------:R-:W-:-:S02]  /*2f90*/  SHF.R.U32.HI R5, RZ, 0x2, R3 ;  /* 0x00000002ff057819 */ /* 0x000fc40000011603 */
[----:B------:R-:W-:Y:S02]  /*2fa0*/  IADD3 R27, PT, PT, R34, R38, R27 ;  /* 0x00000026221b7210 */ /* 0x000fe40007ffe01b */
[----:B------:R-:W-:Y:S02]  /*2fb0*/  SHF.R.U32.HI R30, RZ, 0xa, R3 ;  /* 0x0000000aff1e7819 */ /* 0x000fe40000011603 */
[----:B------:R-:W-:Y:S02]  /*2fc0*/  LOP3.LUT R29, R29, 0x1, RZ, 0xc0, !PT ;  /* 0x000000011d1d7812 */ /* 0x000fe400078ec0ff */
[----:B------:R-:W-:Y:S02]  /*2fd0*/  LOP3.LUT R20, R5, 0x1, RZ, 0xc0, !PT ;  /* 0x0000000105147812 */ /* 0x000fe400078ec0ff */
[----:B------:R-:W-:Y:S02]  /*2fe0*/  IADD3 R27, PT, PT, R23, R27, R14 ;  /* 0x0000001b171b7210 */ /* 0x000fe40007ffe00e */
[----:B------:R-:W-:-:S02]  /*2ff0*/  LOP3.LUT R30, R30, 0x1, RZ, 0xc0, !PT ;  /* 0x000000011e1e7812 */ /* 0x000fc400078ec0ff */
[----:B------:R-:W-:Y:S02]  /*3000*/  IADD3 R43, PT, PT, R29, R35, R14 ;  /* 0x000000231d2b7210 */ /* 0x000fe40007ffe00e */
[----:B------:R-:W-:Y:S02]  /*3010*/  LOP3.LUT R14, R41, R4, RZ, 0xfc, !PT ;  /* 0x00000004290e7212 */ /* 0x000fe400078efcff */
[----:B------:R-:W-:Y:S02]  /*3020*/  IADD3 R41, PT, PT, R29, R27, R20 ;  /* 0x0000001b1d297210 */ /* 0x000fe40007ffe014 */
[C---:B------:R-:W-:Y:S02]  /*3030*/  IADD3 R20, PT, PT, R30.reuse, R20, R23 ;  /* 0x000000141e147210 */ /* 0x040fe40007ffe017 */
[----:B------:R-:W-:Y:S01]  /*3040*/  SHF.R.U32.HI R27, RZ, 0xb, R3 ;  /* 0x0000000bff1b7819 */ /* 0x000fe20000011603 */
[----:B------:R-:W-:Y:S01]  /*3050*/  IMAD.IADD R41, R30, 0x1, R41 ;  /* 0x000000011e297824 */ /* 0x000fe200078e0229 */
[----:B------:R-:W-:-:S02]  /*3060*/  SHF.R.U32.HI R4, RZ, 0x4, R3 ;  /* 0x00000004ff047819 */ /* 0x000fc40000011603 */
[--C-:B------:R-:W-:Y:S02]  /*3070*/  SHF.R.U32.HI R42, RZ, 0x3, R3.reuse ;  /* 0x00000003ff2a7819 */ /* 0x100fe40000011603 */
[----:B------:R-:W-:Y:S02]  /*3080*/  LOP3.LUT R27, R27, 0x1, RZ, 0xc0, !PT ;  /* 0x000000011b1b7812 */ /* 0x000fe400078ec0ff */
[----:B------:R-:W-:Y:S02]  /*3090*/  LOP3.LUT R4, R4, 0x1, RZ, 0xc0, !PT ;  /* 0x0000000104047812 */ /* 0x000fe400078ec0ff */
[----:B------:R-:W-:Y:S02]  /*30a0*/  IADD3 R20, PT, PT, R25, R20, R16 ;  /* 0x0000001419147210 */ /* 0x000fe40007ffe010 */
[----:B------:R-:W-:Y:S02]  /*30b0*/  LOP3.LUT R42, R42, 0x1, RZ, 0xc0, !PT ;  /* 0x000000012a2a7812 */ /* 0x000fe400078ec0ff */
[----:B------:R-:W-:-:S02]  /*30c0*/  SHF.R.U32.HI R26, RZ, 0xc, R3 ;  /* 0x0000000cff1a7819 */ /* 0x000fc40000011603 */
[----:B------:R-:W-:Y:S02]  /*30d0*/  IADD3 R43, PT, PT, R16, R43, R23 ;  /* 0x0000002b102b7210 */ /* 0x000fe40007ffe017 */
[C---:B------:R-:W-:Y:S02]  /*30e0*/  IADD3 R47, PT, PT, R27.reuse, R20, R4 ;  /* 0x000000141b2f7210 */ /* 0x040fe40007ffe004 */
[----:B------:R-:W-:Y:S02]  /*30f0*/  IADD3 R23, PT, PT, R27, R42, R16 ;  /* 0x0000002a1b177210 */ /* 0x000fe40007ffe010 */
[----:B------:R-:W-:Y:S02]  /*3100*/  LOP3.LUT R26, R26, 0x1, RZ, 0xc0, !PT ;  /* 0x000000011a1a7812 */ /* 0x000fe400078ec0ff */
[--C-:B------:R-:W-:Y:S02]  /*3110*/  SHF.R.U32.HI R45, RZ, 0x5, R3.reuse ;  /* 0x00000005ff2d7819 */ /* 0x100fe40000011603 */
[----:B------:R-:W-:Y:S01]  /*3120*/  SHF.R.U32.HI R20, RZ, 0xd, R3 ;  /* 0x0000000dff147819 */ /* 0x000fe20000011603 */
[----:B------:R-:W-:Y:S01]  /*3130*/  IMAD.IADD R47, R26, 0x1, R47 ;  /* 0x000000011a2f7824 */ /* 0x000fe200078e022f */
[----:B------:R-:W-:-:S02]  /*3140*/  IADD3 R23, PT, PT, R18, R23, R25 ;  /* 0x0000001712177210 */ /* 0x000fc40007ffe019 */
[----:B------:R-:W-:Y:S02]  /*3150*/  IADD3 R16, PT, PT, R26, R4, R25 ;  /* 0x000000041a107210 */ /* 0x000fe40007ffe019 */
[----:B------:R-:W-:Y:S02]  /*3160*/  LOP3.LUT R45, R45, 0x1, RZ, 0xc0, !PT ;  /* 0x000000012d2d7812 */ /* 0x000fe400078ec0ff */
[----:B------:R-:W-:Y:S02]  /*3170*/  LOP3.LUT R20, R20, 0x1, RZ, 0xc0, !PT ;  /* 0x0000000114147812 */ /* 0x000fe400078ec0ff */
[--C-:B------:R-:W-:Y:S02]  /*3180*/  SHF.R.U32.HI R25, RZ, 0x6, R3.reuse ;  /* 0x00000006ff197819 */ /* 0x100fe40000011603 */
[----:B------:R-:W-:Y:S02]  /*3190*/  SHF.R.U32.HI R4, RZ, 0xe, R3 ;  /* 0x0000000eff047819 */ /* 0x000fe40000011603 */
[----:B------:R-:W-:-:S02]  /*31a0*/  IADD3 R16, PT, PT, R33, R16, R18 ;  /* 0x0000001021107210 */ /* 0x000fc40007ffe012 */
[----:B------:R-:W-:Y:S02]  /*31b0*/  IADD3 R5, PT, PT, R20, R45, R18 ;  /* 0x0000002d14057210 */ /* 0x000fe40007ffe012 */
[----:B------:R-:W-:Y:S02]  /*31c0*/  LOP3.LUT R25, R25, 0x1, RZ, 0xc0, !PT ;  /* 0x0000000119197812 */ /* 0x000fe400078ec0ff */
[----:B------:R-:W-:Y:S02]  /*31d0*/  LOP3.LUT R18, R4, 0x1, RZ, 0xc0, !PT ;  /* 0x0000000104127812 */ /* 0x000fe400078ec0ff */
[--C-:B------:R-:W-:Y:S02]  /*31e0*/  IADD3 R5, PT, PT, R28, R5, R33.reuse ;  /* 0x000000051c057210 */ /* 0x100fe40007ffe021 */
[----:B------:R-:W-:Y:S02]  /*31f0*/  IADD3 R4, PT, PT, R18, R25, R33 ;  /* 0x0000001912047210 */ /* 0x000fe40007ffe021 */
[----:B------:R-:W-:-:S02]  /*3200*/  IADD3 R42, PT, PT, R30, R43, R42 ;  /* 0x0000002b1e2a7210 */ /* 0x000fc40007ffe02a */
[----:B------:R-:W-:Y:S01]  /*3210*/  IADD3 R4, PT, PT, R15, R4, R28 ;  /* 0x000000040f047210 */ /* 0x000fe20007ffe01c */
[----:B------:R-:W-:Y:S01]  /*3220*/  IMAD.MOV.U32 R15, RZ, RZ, 0x1 ;  /* 0x00000001ff0f7424 */ /* 0x000fe200078e00ff */
[----:B------:R-:W-:Y:S01]  /*3230*/  IADD3 R28, PT, PT, R34, R39, R35 ;  /* 0x00000027221c7210 */ /* 0x000fe20007ffe023 */
[----:B------:R-:W-:Y:S01]  /*3240*/  IMAD.IADD R42, R27, 0x1, R42 ;  /* 0x000000011b2a7824 */ /* 0x000fe200078e022a */
[----:B------:R-:W-:Y:S02]  /*3250*/  IADD3 R39, PT, PT, R20, R16, R25 ;  /* 0x0000001014277210 */ /* 0x000fe40007ffe019 */
[----:B------:R-:W-:Y:S01]  /*3260*/  LOP3.LUT R16, R37, UR4, RZ, 0xfc, !PT ;  /* 0x0000000425107c12 */ /* 0x000fe2000f8efcff */
[----:B------:R-:W-:Y:S01]  /*3270*/  IMAD.IADD R28, R29, 0x1, R28 ;  /* 0x000000011d1c7824 */ /* 0x000fe200078e021c */
[----:B------:R-:W-:Y:S01]  /*3280*/  UMOV UR4, URZ ;  /* 0x000000ff00047c82 */ /* 0x000fe20008000000 */
[----:B------:R-:W-:Y:S02]  /*3290*/  ISETP.NE.AND P3, PT, R41, 0x3, PT ;  /* 0x000000032900780c */ /* 0x000fe40003f65270 */
[----:B------:R-:W-:-:S02]  /*32a0*/  ISETP.NE.AND P0, PT, R47, 0x3, PT ;  /* 0x000000032f00780c */ /* 0x000fc40003f05270 */
[----:B------:R-:W-:Y:S02]  /*32b0*/  ISETP.NE.AND P2, PT, R28, 0x3, PT ;  /* 0x000000031c00780c */ /* 0x000fe40003f45270 */
[----:B------:R-:W-:Y:S02]  /*32c0*/  ISETP.NE.AND P4, PT, R42, 0x3, PT ;  /* 0x000000032a00780c */ /* 0x000fe40003f85270 */
[----:B------:R-:W-:-:S09]  /*32d0*/  IADD3 R23, PT, PT, R26, R23, R45 ;  /* 0x000000171a177210 */ /* 0x000fd20007ffe02d */
[----:B------:R-:W-:Y:S05]  /*32e0*/  @!P2 BRA `(.L_x_70) ;  /* 0x00000000000ca947 */ /* 0x000fea0003800000 */
[----:B------:R-:W-:-:S13]  /*32f0*/  ISETP.NE.AND P2, PT, R28, 0x2, PT ;  /* 0x000000021c00780c */ /* 0x000fda0003f45270 */
[----:B------:R-:W-:Y:S02]  /*3300*/  @!P2 IMAD.MOV.U32 R15, RZ, RZ, R38 ;  /* 0x000000ffff0fa224 */ /* 0x000fe400078e0026 */
[----:B------:R-:W-:-:S07]  /*3310*/  @P2 IMAD.MOV.U32 R15, RZ, RZ, RZ ;  /* 0x000000ffff0f2224 */ /* 0x000fce00078e00ff */
.L_x_70:
[----:B------:R-:W-:Y:S05]  /*3320*/  BSYNC.RECONVERGENT B0 ;  /* 0x0000000000007941 */ /* 0x000fea0003800200 */
.L_x_69:
[----:B------:R-:W-:Y:S01]  /*3330*/  LOP3.LUT R28, R15, R16, RZ, 0xfc, !PT ;  /* 0x000000100f1c7212 */ /* 0x000fe200078efcff */
[----:B------:R-:W-:Y:S01]  /*3340*/  BSSY.RECONVERGENT B0, `(.L_x_71) ;  /* 0x0000008000007945 */ /* 0x000fe20003800200 */
[----:B------:R-:W-:Y:S01]  /*3350*/  LOP3.LUT R16, R14, UR4, RZ, 0xfc, !PT ;  /* 0x000000040e107c12 */ /* 0x000fe2000f8efcff */
[----:B------:R-:W-:Y:S01]  /*3360*/  UMOV UR4, URZ ;  /* 0x000000ff00047c82 */ /* 0x000fe20008000000 */
[----:B------:R-:W-:Y:S01]  /*3370*/  IMAD.MOV.U32 R15, RZ, RZ, 0x2 ;  /* 0x00000002ff0f7424 */ /* 0x000fe200078e00ff */
[----:B------:R-:W-:Y:S06]  /*3380*/  @!P3 BRA `(.L_x_72) ;  /* 0x00000000000cb947 */ /* 0x000fec0003800000 */
[----:B------:R-:W-:-:S13]  /*3390*/  ISETP.NE.AND P2, PT, R41, 0x2, PT ;  /* 0x000000022900780c */ /* 0x000fda0003f45270 */
[----:B------:R-:W-:Y:S01]  /*33a0*/  @!P2 LOP3.LUT R15, R3, 0x2, RZ, 0xc0, !PT ;  /* 0x00000002030fa812 */ /* 0x000fe200078ec0ff */
[----:B------:R-:W-:-:S07]  /*33b0*/  @P2 IMAD.MOV.U32 R15, RZ, RZ, RZ ;  /* 0x000000ffff0f2224 */ /* 0x000fce00078e00ff */
.L_x_72:
[----:B------:R-:W-:Y:S05]  /*33c0*/  BSYNC.RECONVERGENT B0 ;  /* 0x0000000000007941 */ /* 0x000fea0003800200 */
.L_x_71:
[----:B------:R-:W-:Y:S01]  /*33d0*/  LOP3.LUT R16, R16, UR4, RZ, 0xfc, !PT ;  /* 0x0000000410107c12 */ /* 0x000fe2000f8efcff */
        /* <DEDUP_REMOVED lines=8> */
.L_x_74:
[----:B------:R-:W-:Y:S05]  /*3460*/  BSYNC.RECONVERGENT B0 ;  /* 0x0000000000007941 */ /* 0x000fea0003800200 */
.L_x_73:
[----:B------:R-:W-:Y:S01]  /*3470*/  LOP3.LUT R16, R16, UR4, RZ, 0xfc, !PT ;  /* 0x0000000410107c12 */ /* 0x000fe2000f8efcff */
[----:B------:R-:W-:Y:S01]  /*3480*/  UMOV UR4, URZ ;  /* 0x000000ff00047c82 */ /* 0x000fe20008000000 */
[----:B------:R-:W-:Y:S01]  /*3490*/  BSSY.RECONVERGENT B0, `(.L_x_75) ;  /* 0x0000008000007945 */ /* 0x000fe20003800200 */
[----:B------:R-:W-:Y:S01]  /*34a0*/  LOP3.LUT R15, R14, R15, RZ, 0xfc, !PT ;  /* 0x0000000f0e0f7212 */ /* 0x000fe200078efcff */
[----:B------:R-:W-:Y:S02]  /*34b0*/  IMAD.MOV.U32 R44, RZ, RZ, 0x8 ;  /* 0x00000008ff2c7424 */ /* 0x000fe400078e00ff */
[----:B------:R-:W-:Y:S01]  /*34c0*/  IMAD.IADD R23, R20, 0x1, R23 ;  /* 0x0000000114177824 */ /* 0x000fe200078e0217 */
[----:B------:R-:W-:Y:S06]  /*34d0*/  @!P0 BRA `(.L_x_76) ;  /* 0x00000000000c8947 */ /* 0x000fec0003800000 */
[----:B------:R-:W-:-:S13]  /*34e0*/  ISETP.NE.AND P0, PT, R47, 0x2, PT ;  /* 0x000000022f00780c */ /* 0x000fda0003f05270 */
[----:B------:R-:W-:Y:S01]  /*34f0*/  @!P0 LOP3.LUT R44, R3, 0x8, RZ, 0xc0, !PT ;  /* 0x00000008032c8812 */ /* 0x000fe200078ec0ff */
[----:B------:R-:W-:-:S07]  /*3500*/  @P0 IMAD.MOV.U32 R44, RZ, RZ, RZ ;  /* 0x000000ffff2c0224 */ /* 0x000fce00078e00ff */
.L_x_76:
[----:B------:R-:W-:Y:S05]  /*3510*/  BSYNC.RECONVERGENT B0 ;  /* 0x0000000000007941 */ /* 0x000fea0003800200 */
.L_x_75:
[----:B------:R-:W-:Y:S01]  /*3520*/  ISETP.NE.AND P0, PT, R23, 0x3, PT ;  /* 0x000000031700780c */ /* 0x000fe20003f05270 */
[----:B------:R-:W-:Y:S01]  /*3530*/  BSSY.RECONVERGENT B0, `(.L_x_77) ;  /* 0x000000d000007945 */ /* 0x000fe20003800200 */
[----:B------:R-:W-:Y:S01]  /*3540*/  SHF.R.U32.HI R28, RZ, 0x10, R3 ;  /* 0x00000010ff1c7819 */ /* 0x000fe20000011603 */
[----:B------:R-:W-:Y:S01]  /*3550*/  IMAD.MOV.U32 R47, RZ, RZ, 0x10 ;  /* 0x00000010ff2f7424 */ /* 0x000fe200078e00ff */
[----:B------:R-:W-:Y:S01]  /*3560*/  LOP3.LUT R45, R16, UR4, RZ, 0xfc, !PT ;  /* 0x00000004102d7c12 */ /* 0x000fe2000f8efcff */
[----:B------:R-:W-:Y:S01]  /*3570*/  UMOV UR4, URZ ;  /* 0x000000ff00047c82 */ /* 0x000fe20008000000 */
[----:B------:R-:W-:Y:S02]  /*3580*/  IADD3 R42, PT, PT, R7, R32, R13 ;  /* 0x00000020072a7210 */ /* 0x000fe40007ffe00d */
[----:B------:R-:W-:Y:S02]  /*3590*/  LOP3.LUT R44, R44, R15, RZ, 0xfc, !PT ;  /* 0x0000000f2c2c7212 */ /* 0x000fe400078efcff */
[----:B------:R-:W-:-:S02]  /*35a0*/  SHF.R.U32.HI R14, RZ, 0x1, R28 ;  /* 0x00000001ff0e7819 */ /* 0x000fc4000001161c */
[----:B------:R-:W-:Y:S01]  /*35b0*/  LOP3.LUT R13, R28, 0x1, RZ, 0xc0, !PT ;  /* 0x000000011c0d7812 */ /* 0x000fe200078ec0ff */
[----:B------:R-:W-:Y:S06]  /*35c0*/  @!P0 BRA `(.L_x_78) ;  /* 0x00000000000c8947 */ /* 0x000fec0003800000 */
[----:B------:R-:W-:-:S13]  /*35d0*/  ISETP.NE.AND P0, PT, R23, 0x2, PT ;  /* 0x000000021700780c */ /* 0x000fda0003f05270 */
[----:B------:R-:W-:Y:S01]  /*35e0*/  @!P0 LOP3.LUT R47, R3, 0x10, RZ, 0xc0, !PT ;  /* 0x00000010032f8812 */ /* 0x000fe200078ec0ff */
[----:B------:R-:W-:-:S07]  /*35f0*/  @P0 IMAD.MOV.U32 R47, RZ, RZ, RZ ;  /* 0x000000ffff2f0224 */ /* 0x000fce00078e00ff */
.L_x_78:
[----:B------:R-:W-:Y:S05]  /*3600*/  BSYNC.RECONVERGENT B0 ;  /* 0x0000000000007941 */ /* 0x000fea0003800200 */
.L_x_77:
[--C-:B------:R-:W-:Y:S01]  /*3610*/  IADD3 R42, PT, PT, R35, R42, R38.reuse ;  /* 0x0000002a232a7210 */ /* 0x100fe20007ffe026 */
[----:B------:R-:W-:Y:S01]  /*3620*/  IMAD.IADD R39, R18, 0x1, R39 ;  /* 0x0000000112277824 */ /* 0x000fe200078e0227 */
[----:B------:R-:W-:Y:S01]  /*3630*/  IADD3 R38, PT, PT, R13, R34, R38 ;  /* 0x000000220d267210 */ /* 0x000fe20007ffe026 */
[----:B------:R-:W-:Y:S01]  /*3640*/  BSSY.RECONVERGENT B0, `(.L_x_79) ;  /* 0x0000025000007945 */ /* 0x000fe20003800200 */
[----:B------:R-:W-:Y:S02]  /*3650*/  LOP3.LUT R14, R14, 0x1, RZ, 0xc0, !PT ;  /* 0x000000010e0e7812 */ /* 0x000fe400078ec0ff */
[----:B------:R-:W-:Y:S02]  /*3660*/  SHF.R.U32.HI R15, RZ, 0x2, R28 ;  /* 0x00000002ff0f7819 */ /* 0x000fe4000001161c */
[--C-:B------:R-:W-:Y:S02]  /*3670*/  IADD3 R43, PT, PT, R17, R38, R35.reuse ;  /* 0x00000026112b7210 */ /* 0x100fe40007ffe023 */
[----:B------:R-:W-:-:S02]  /*3680*/  IADD3 R38, PT, PT, R14, R29, R35 ;  /* 0x0000001d0e267210 */ /* 0x000fc40007ffe023 */
[----:B------:R-:W-:Y:S02]  /*3690*/  LOP3.LUT R15, R15, 0x1, RZ, 0xc0, !PT ;  /* 0x000000010f0f7812 */ /* 0x000fe400078ec0ff */
[--C-:B------:R-:W-:Y:S02]  /*36a0*/  SHF.R.U32.HI R16, RZ, 0x3, R28.reuse ;  /* 0x00000003ff107819 */ /* 0x100fe4000001161c */
[--C-:B------:R-:W-:Y:S02]  /*36b0*/  IADD3 R38, PT, PT, R40, R38, R17.reuse ;  /* 0x0000002628267210 */ /* 0x100fe40007ffe011 */
[----:B------:R-:W-:Y:S02]  /*36c0*/  IADD3 R35, PT, PT, R15, R30, R17 ;  /* 0x0000001e0f237210 */ /* 0x000fe40007ffe011 */
[----:B------:R-:W-:Y:S02]  /*36d0*/  LOP3.LUT R16, R16, 0x1, RZ, 0xc0, !PT ;  /* 0x0000000110107812 */ /* 0x000fe400078ec0ff */
[----:B------:R-:W-:-:S02]  /*36e0*/  SHF.R.U32.HI R17, RZ, 0x4, R28 ;  /* 0x00000004ff117819 */ /* 0x000fc4000001161c */
[----:B------:R-:W-:Y:S02]  /*36f0*/  ISETP.NE.AND P0, PT, R39, 0x3, PT ;  /* 0x000000032700780c */ /* 0x000fe40003f05270 */
[----:B------:R-:W-:Y:S02]  /*3700*/  IADD3 R37, PT, PT, R16, R27, R40 ;  /* 0x0000001b10257210 */ /* 0x000fe40007ffe028 */
[----:B------:R-:W-:Y:S02]  /*3710*/  LOP3.LUT R17, R17, 0x1, RZ, 0xc0, !PT ;  /* 0x0000000111117812 */ /* 0x000fe400078ec0ff */
[--C-:B------:R-:W-:Y:S02]  /*3720*/  SHF.R.U32.HI R23, RZ, 0x5, R28.reuse ;  /* 0x00000005ff177819 */ /* 0x100fe4000001161c */
[----:B------:R-:W-:Y:S02]  /*3730*/  SHF.R.U32.HI R25, RZ, 0x6, R28 ;  /* 0x00000006ff197819 */ /* 0x000fe4000001161c */
[----:B------:R-:W-:-:S02]  /*3740*/  IADD3 R35, PT, PT, R21, R35, R40 ;  /* 0x0000002315237210 */ /* 0x000fc40007ffe028 */
[--C-:B------:R-:W-:Y:S02]  /*3750*/  IADD3 R37, PT, PT, R22, R37, R21.reuse ;  /* 0x0000002516257210 */ /* 0x100fe40007ffe015 */
[----:B------:R-:W-:Y:S02]  /*3760*/  IADD3 R33, PT, PT, R17, R26, R21 ;  /* 0x0000001a11217210 */ /* 0x000fe40007ffe015 */
[----:B------:R-:W-:Y:S02]  /*3770*/  LOP3.LUT R21, R23, 0x1, RZ, 0xc0, !PT ;  /* 0x0000000117157812 */ /* 0x000fe400078ec0ff */
[----:B------:R-:W-:Y:S02]  /*3780*/  LOP3.LUT R25, R25, 0x1, RZ, 0xc0, !PT ;  /* 0x0000000119197812 */ /* 0x000fe400078ec0ff */
[----:B------:R-:W-:Y:S02]  /*3790*/  SHF.R.U32.HI R23, RZ, 0xf, R3 ;  /* 0x0000000fff177819 */ /* 0x000fe40000011603 */
[----:B------:R-:W-:-:S02]  /*37a0*/  IADD3 R33, PT, PT, R31, R33, R22 ;  /* 0x000000211f217210 */ /* 0x000fc40007ffe016 */
[----:B------:R-:W-:Y:S02]  /*37b0*/  IADD3 R22, PT, PT, R21, R20, R22 ;  /* 0x0000001415167210 */ /* 0x000fe40007ffe016 */
[--C-:B------:R-:W-:Y:S02]  /*37c0*/  IADD3 R41, PT, PT, R25, R18, R31.reuse ;  /* 0x0000001219297210 */ /* 0x100fe40007ffe01f */
[----:B------:R-:W-:Y:S02]  /*37d0*/  LOP3.LUT R23, R23, 0x1, RZ, 0xc0, !PT ;  /* 0x0000000117177812 */ /* 0x000fe400078ec0ff */
[----:B------:R-:W-:Y:S01]  /*37e0*/  LOP3.LUT R45, R45, UR4, RZ, 0xfc, !PT ;  /* 0x000000042d2d7c12 */ /* 0x000fe2000f8efcff */
[----:B------:R-:W-:Y:S01]  /*37f0*/  UMOV UR4, URZ ;  /* 0x000000ff00047c82 */ /* 0x000fe20008000000 */
[----:B------:R-:W-:Y:S02]  /*3800*/  IADD3 R22, PT, PT, R36, R22, R31 ;  /* 0x0000001624167210 */ /* 0x000fe40007ffe01f */
[----:B------:R-:W-:Y:S01]  /*3810*/  IADD3 R41, PT, PT, R24, R41, R36 ;  /* 0x0000002918297210 */ /* 0x000fe20007ffe024 */
[----:B------:R-:W-:Y:S01]  /*3820*/  IMAD.MOV.U32 R36, RZ, RZ, 0x20 ;  /* 0x00000020ff247424 */ /* 0x000fe200078e00ff */
[----:B------:R-:W-:-:S02]  /*3830*/  IADD3 R31, PT, PT, R23, R4, R24 ;  /* 0x00000004171f7210 */ /* 0x000fc40007ffe018 */
[----:B------:R-:W-:Y:S01]  /*3840*/  LOP3.LUT R47, R47, R44, RZ, 0xfc, !PT ;  /* 0x0000002c2f2f7212 */ /* 0x000fe200078efcff */
[----:B------:R-:W-:Y:S06]  /*3850*/  @!P0 BRA `(.L_x_80) ;  /* 0x00000000000c8947 */ /* 0x000fec0003800000 */
[----:B------:R-:W-:-:S13]  /*3860*/  ISETP.NE.AND P0, PT, R39, 0x2, PT ;  /* 0x000000022700780c */ /* 0x000fda0003f05270 */
[----:B------:R-:W-:Y:S01]  /*3870*/  @!P0 LOP3.LUT R36, R3, 0x20, RZ, 0xc0, !PT ;  /* 0x0000002003248812 */ /* 0x000fe200078ec0ff */
[----:B------:R-:W-:-:S07]  /*3880*/  @P0 IMAD.MOV.U32 R36, RZ, RZ, RZ ;  /* 0x000000ffff240224 */ /* 0x000fce00078e00ff */
.L_x_80:
[----:B------:R-:W-:Y:S05]  /*3890*/  BSYNC.RECONVERGENT B0 ;  /* 0x0000000000007941 */ /* 0x000fea0003800200 */
.L_x_79:
[----:B------:R-:W-:Y:S01]  /*38a0*/  SHF.R.U32.HI R24, RZ, 0x7, R3 ;  /* 0x00000007ff187819 */ /* 0x000fe20000011603 */
[----:B------:R-:W-:Y:S01]  /*38b0*/  IMAD.IADD R39, R31, 0x1, R10 ;  /* 0x000000011f277824 */ /* 0x000fe200078e020a */
[----:B------:R-:W-:Y:S01]  /*38c0*/  LOP3.LUT R45, R45, UR4, RZ, 0xfc, !PT ;  /* 0x000000042d2d7c12 */ /* 0x000fe2000f8efcff */
[----:B------:R-:W-:Y:S01]  /*38d0*/  UMOV UR4, URZ ;  /* 0x000000ff00047c82 */ /* 0x000fe20008000000 */
[----:B------:R-:W-:Y:S01]  /*38e0*/  LOP3.LUT R24, R24, 0x1, RZ, 0xc0, !PT ;  /* 0x0000000118187812 */ /* 0x000fe200078ec0ff */
[----:B------:R-:W-:Y:S01]  /*38f0*/  BSSY.RECONVERGENT B0, `(.L_x_81) ;  /* 0x000000b000007945 */ /* 0x000fe20003800200 */
[----:B------:R-:W-:Y:S02]  /*3900*/  ISETP.NE.AND P2, PT, R39, 0x3, PT ;  /* 0x000000032700780c */ /* 0x000fe40003f45270 */
[----:B------:R-:W-:Y:S01]  /*3910*/  IADD3 R4, PT, PT, R18, R5, R24 ;  /* 0x0000000512047210 */ /* 0x000fe20007ffe018 */
[----:B------:R-:W-:Y:S01]  /*3920*/  IMAD.MOV.U32 R5, RZ, RZ, 0x40 ;  /* 0x00000040ff057424 */ /* 0x000fe200078e00ff */
[----:B------:R-:W-:-:S03]  /*3930*/  LOP3.LUT R36, R36, R47, RZ, 0xfc, !PT ;  /* 0x0000002f24247212 */ /* 0x000fc600078efcff */
[----:B------:R-:W-:-:S05]  /*3940*/  IMAD.IADD R4, R23, 0x1, R4 ;  /* 0x0000000117047824 */ /* 0x000fca00078e0204 */
[----:B------:R-:W-:-:S13]  /*3950*/  ISETP.NE.AND P0, PT, R4, 0x3, PT ;  /* 0x000000030400780c */ /* 0x000fda0003f05270 */
[----:B------:R-:W-:Y:S05]  /*3960*/  @!P0 BRA `(.L_x_82) ;  /* 0x00000000000c8947 */ /* 0x000fea0003800000 */
[----:B------:R-:W-:-:S13]  /*3970*/  ISETP.NE.AND P0, PT, R4, 0x2, PT ;  /* 0x000000020400780c */ /* 0x000fda0003f05270 */
[----:B------:R-:W-:Y:S01]  /*3980*/  @!P0 LOP3.LUT R5, R3, 0x40, RZ, 0xc0, !PT ;  /* 0x0000004003058812 */ /* 0x000fe200078ec0ff */
[----:B------:R-:W-:-:S07]  /*3990*/  @P0 IMAD.MOV.U32 R5, RZ, RZ, RZ ;  /* 0x000000ffff050224 */ /* 0x000fce00078e00ff */
.L_x_82:
[----:B------:R-:W-:Y:S05]  /*39a0*/  BSYNC.RECONVERGENT B0 ;  /* 0x0000000000007941 */ /* 0x000fea0003800200 */
.L_x_81:
[----:B------:R-:W-:Y:S01]  /*39b0*/  BSSY.RECONVERGENT B0, `(.L_x_83) ;  /* 0x000000a000007945 */ /* 0x000fe20003800200 */
[----:B------:R-:W-:Y:S01]  /*39c0*/  LOP3.LUT R31, R5, R36, RZ, 0xfc, !PT ;  /* 0x00000024051f7212 */ /* 0x000fe200078efcff */
[----:B------:R-:W-:Y:S01]  /*39d0*/  IMAD.MOV.U32 R4, RZ, RZ, 0x0 ;  /* 0x00000000ff047424 */ /* 0x000fe200078e00ff */
[----:B------:R-:W-:Y:S01]  /*39e0*/  LOP3.LUT R45, R45, UR4, RZ, 0xfc, !PT ;  /* 0x000000042d2d7c12 */ /* 0x000fe2000f8efcff */
[----:B------:R-:W-:Y:S01]  /*39f0*/  IMAD.MOV.U32 R5, RZ, RZ, 0x80 ;  /* 0x00000080ff057424 */ /* 0x000fe200078e00ff */
[----:B------:R-:W-:Y:S06]  /*3a00*/  @!P2 BRA `(.L_x_84) ;  /* 0x000000000010a947 */ /* 0x000fec0003800000 */
[----:B------:R-:W-:-:S13]  /*3a10*/  ISETP.NE.AND P0, PT, R39, 0x2, PT ;  /* 0x000000022700780c */ /* 0x000fda0003f05270 */
[----:B------:R-:W-:Y:S02]  /*3a20*/  @!P0 IMAD.SHL.U32 R5, R24, 0x80, RZ ;  /* 0x0000008018058824 */ /* 0x000fe400078e00ff */
[----:B------:R-:W-:Y:S01]  /*3a30*/  @!P0 IMAD.MOV.U32 R4, RZ, RZ, RZ ;  /* 0x000000ffff048224 */ /* 0x000fe200078e00ff */
[----:B------:R-:W-:-:S07]  /*3a40*/  @P0 CS2R R4, SRZ ;  /* 0x0000000000040805 */ /* 0x000fce000001ff00 */
.L_x_84:
[----:B------:R-:W-:Y:S05]  /*3a50*/  BSYNC.RECONVERGENT B0 ;  /* 0x0000000000007941 */ /* 0x000fea0003800200 */
.L_x_83:
[----:B------:R-:W-:Y:S01]  /*3a60*/  SHF.R.U32.HI R24, RZ, 0x18, R3 ;  /* 0x00000018ff187819 */ /* 0x000fe20000011603 */
[----:B------:R-:W-:Y:S01]  /*3a70*/  UMOV UR4, URZ ;  /* 0x000000ff00047c82 */ /* 0x000fe20008000000 */
[----:B------:R-:W-:Y:S01]  /*3a80*/  IADD3 R32, PT, PT, R6, R7, R32 ;  /* 0x0000000706207210 */ /* 0x000fe20007ffe020 */
[----:B------:R-:W-:Y:S01]  /*3a90*/  BSSY.RECONVERGENT B0, `(.L_x_85) ;  /* 0x0000088000007945 */ /* 0x000fe20003800200 */
[----:B------:R-:W-:Y:S02]  /*3aa0*/  LOP3.LUT R5, R5, R31, RZ, 0xfc, !PT ;  /* 0x0000001f05057212 */ /* 0x000fe400078efcff */
[----:B------:R-:W-:Y:S02]  /*3ab0*/  LOP3.LUT R31, R24, 0x1, RZ, 0xc0, !PT ;  /* 0x00000001181f7812 */ /* 0x000fe400078ec0ff */
[--C-:B------:R-:W-:Y:S02]  /*3ac0*/  IADD3 R32, PT, PT, R29, R32, R34.reuse ;  /* 0x000000201d207210 */ /* 0x100fe40007ffe022 */
[----:B------:R-:W-:-:S02]  /*3ad0*/  IADD3 R34, PT, PT, R31, R13, R34 ;  /* 0x0000000d1f227210 */ /* 0x000fc40007ffe022 */
[----:B------:R-:W-:Y:S01]  /*3ae0*/  IADD3 R47, PT, PT, R31, R32, R14 ;  /* 0x000000201f2f7210 */ /* 0x000fe20007ffe00e */
[----:B------:R-:W-:Y:S01]  /*3af0*/  IMAD.SHL.U32 R31, R8, 0x200, RZ ;  /* 0x00000200081f7824 */ /* 0x000fe200078e00ff */
[----:B------:R-:W-:Y:S01]  /*3b00*/  LOP3.LUT R4, R4, R45, RZ, 0xfc, !PT ;  /* 0x0000002d04047212 */ /* 0x000fe200078efcff */
[----:B------:R-:W-:Y:S01]  /*3b10*/  IMAD.SHL.U32 R45, R24, 0x2, RZ ;  /* 0x00000002182d7824 */ /* 0x000fe200078e00ff */
[----:B------:R-:W-:Y:S02]  /*3b20*/  SHF.R.U32.HI R32, RZ, 0x1, R24 ;  /* 0x00000001ff207819 */ /* 0x000fe40000011618 */
[----:B------:R-:W-:Y:S02]  /*3b30*/  SEL R31, R31, RZ, !P1 ;  /* 0x000000ff1f1f7207 */ /* 0x000fe40004800000 */
[----:B------:R-:W-:Y:S02]  /*3b40*/  LOP3.LUT R32, R32, 0x1, RZ, 0xc0, !PT ;  /* 0x0000000120207812 */ /* 0x000fe400078ec0ff */
[----:B------:R-:W-:-:S02]  /*3b50*/  IADD3 R34, PT, PT, R30, R34, R29 ;  /* 0x000000221e227210 */ /* 0x000fc40007ffe01d */
[----:B------:R-:W-:Y:S02]  /*3b60*/  LOP3.LUT R31, R6, R45, R31, 0xfe, !PT ;  /* 0x0000002d061f7212 */ /* 0x000fe400078efe1f */
[--C-:B------:R-:W-:Y:S02]  /*3b70*/  IADD3 R39, PT, PT, R13, R42, R29.reuse ;  /* 0x0000002a0d277210 */ /* 0x100fe40007ffe01d */
[C---:B------:R-:W-:Y:S01]  /*3b80*/  IADD3 R40, PT, PT, R32.reuse, R14, R29 ;  /* 0x0000000e20287210 */ /* 0x040fe20007ffe01d */
[C---:B------:R-:W-:Y:S01]  /*3b90*/  IMAD.IADD R29, R32.reuse, 0x1, R47 ;  /* 0x00000001201d7824 */ /* 0x040fe200078e022f */
[----:B------:R-:W-:Y:S01]  /*3ba0*/  IADD3 R36, PT, PT, R32, R34, R15 ;  /* 0x0000002220247210 */ /* 0x000fe20007ffe00f */
[----:B------:R-:W-:Y:S01]  /*3bb0*/  IMAD.IADD R39, R14, 0x1, R39 ;  /* 0x000000010e277824 */ /* 0x000fe200078e0227 */
[----:B------:R-:W-:Y:S02]  /*3bc0*/  SHF.R.U32.HI R32, RZ, 0x3, R31 ;  /* 0x00000003ff207819 */ /* 0x000fe4000001161f */
[----:B------:R-:W-:-:S02]  /*3bd0*/  IADD3 R47, PT, PT, R27, R40, R30 ;  /* 0x000000281b2f7210 */ /* 0x000fc40007ffe01e */
[----:B------:R-:W-:Y:S02]  /*3be0*/  LOP3.LUT R49, R32, 0x1, RZ, 0xc0, !PT ;  /* 0x0000000120317812 */ /* 0x000fe400078ec0ff */
[----:B------:R-:W-:Y:S02]  /*3bf0*/  IADD3 R34, PT, PT, R14, R43, R30 ;  /* 0x0000002b0e227210 */ /* 0x000fe40007ffe01e */
[C---:B------:R-:W-:Y:S01]  /*3c00*/  IADD3 R47, PT, PT, R49.reuse, R47, R16 ;  /* 0x0000002f312f7210 */ /* 0x040fe20007ffe010 */
[C---:B------:R-:W-:Y:S01]  /*3c10*/  IMAD.IADD R32, R49.reuse, 0x1, R36 ;  /* 0x0000000131207824 */ /* 0x040fe200078e0224 */
[----:B------:R-:W-:Y:S02]  /*3c20*/  IADD3 R36, PT, PT, R49, R15, R30 ;  /* 0x0000000f31247210 */ /* 0x000fe40007ffe01e */
[----:B------:R-:W-:Y:S02]  /*3c30*/  SHF.R.U32.HI R30, RZ, 0x4, R31 ;  /* 0x00000004ff1e7819 */ /* 0x000fe4000001161f */
[----:B------:R-:W-:-:S02]  /*3c40*/  IADD3 R36, PT, PT, R26, R36, R27 ;  /* 0x000000241a247210 */ /* 0x000fc40007ffe01b */
[----:B------:R-:W-:Y:S02]  /*3c50*/  LOP3.LUT R30, R30, 0x1, RZ, 0xc0, !PT ;  /* 0x000000011e1e7812 */ /* 0x000fe400078ec0ff */
[----:B------:R-:W-:Y:S02]  /*3c60*/  SHF.R.U32.HI R42, RZ, 0x5, R31 ;  /* 0x00000005ff2a7819 */ /* 0x000fe4000001161f */
[--C-:B------:R-:W-:Y:S02]  /*3c70*/  IADD3 R43, PT, PT, R15, R38, R27.reuse ;  /* 0x000000260f2b7210 */ /* 0x100fe40007ffe01b */
[C---:B------:R-:W-:Y:S01]  /*3c80*/  IADD3 R49, PT, PT, R30.reuse, R16, R27 ;  /* 0x000000101e317210 */ /* 0x040fe20007ffe01b */
[C---:B------:R-:W-:Y:S01]  /*3c90*/  IMAD.IADD R27, R30.reuse, 0x1, R47 ;  /* 0x000000011e1b7824 */ /* 0x040fe200078e022f */
[----:B------:R-:W-:Y:S02]  /*3ca0*/  IADD3 R38, PT, PT, R30, R36, R17 ;  /* 0x000000241e267210 */ /* 0x000fe40007ffe011 */
[----:B------:R-:W-:-:S02]  /*3cb0*/  SHF.R.U32.HI R30, RZ, 0x7, R28 ;  /* 0x00000007ff1e7819 */ /* 0x000fc4000001161c */
[--C-:B------:R-:W-:Y:S02]  /*3cc0*/  SHF.R.U32.HI R36, RZ, 0x6, R31.reuse ;  /* 0x00000006ff247819 */ /* 0x100fe4000001161f */
[----:B------:R-:W-:Y:S02]  /*3cd0*/  LOP3.LUT R42, R42, 0x1, RZ, 0xc0, !PT ;  /* 0x000000012a2a7812 */ /* 0x000fe400078ec0ff */
[--C-:B------:R-:W-:Y:S02]  /*3ce0*/  IADD3 R28, PT, PT, R16, R35, R26.reuse ;  /* 0x00000023101c7210 */ /* 0x100fe40007ffe01a */
[----:B------:R-:W-:Y:S02]  /*3cf0*/  SHF.R.U32.HI R35, RZ, 0x7, R31 ;  /* 0x00000007ff237819 */ /* 0x000fe4000001161f */
[----:B------:R-:W-:Y:S02]  /*3d00*/  LOP3.LUT R36, R36, 0x1, RZ, 0xc0, !PT ;  /* 0x0000000124247812 */ /* 0x000fe400078ec0ff */
[----:B------:R-:W-:-:S02]  /*3d10*/  IADD3 R47, PT, PT, R42, R17, R26 ;  /* 0x000000112a2f7210 */ /* 0x000fc40007ffe01a */
[----:B------:R-:W-:Y:S02]  /*3d20*/  LOP3.LUT R35, R35, 0x1, RZ, 0xc0, !PT ;  /* 0x0000000123237812 */ /* 0x000fe400078ec0ff */
[----:B------:R-:W-:Y:S02]  /*3d30*/  IADD3 R46, PT, PT, R20, R49, R26 ;  /* 0x00000031142e7210 */ /* 0x000fe40007ffe01a */
[--C-:B------:R-:W-:Y:S02]  /*3d40*/  IADD3 R26, PT, PT, R17, R37, R20.reuse ;  /* 0x00000025111a7210 */ /* 0x100fe40007ffe014 */
[--C-:B------:R-:W-:Y:S02]  /*3d50*/  IADD3 R37, PT, PT, R18, R47, R20.reuse ;  /* 0x0000002f12257210 */ /* 0x100fe40007ffe014 */
[----:B------:R-:W-:Y:S01]  /*3d60*/  IADD3 R40, PT, PT, R36, R21, R20 ;  /* 0x0000001524287210 */ /* 0x000fe20007ffe014 */
[----:B------:R-:W-:Y:S01]  /*3d70*/  IMAD.IADD R26, R21, 0x1, R26 ;  /* 0x00000001151a7824 */ /* 0x000fe200078e021a */
[----:B------:R-:W-:-:S02]  /*3d80*/  LOP3.LUT R20, R30, 0x1, RZ, 0xc0, !PT ;  /* 0x000000011e147812 */ /* 0x000fc400078ec0ff */
[--C-:B------:R-:W-:Y:S02]  /*3d90*/  IADD3 R44, PT, PT, R35, R25, R18.reuse ;  /* 0x00000019232c7210 */ /* 0x100fe40007ffe012 */
[--C-:B------:R-:W-:Y:S02]  /*3da0*/  IADD3 R30, PT, PT, R21, R33, R18.reuse ;  /* 0x00000021151e7210 */ /* 0x100fe40007ffe012 */
[----:B------:R-:W-:Y:S02]  /*3db0*/  IADD3 R40, PT, PT, R23, R40, R18 ;  /* 0x0000002817287210 */ /* 0x000fe40007ffe012 */
[----:B------:R-:W-:Y:S01]  /*3dc0*/  IADD3 R11, PT, PT, R11, R6, R7 ;  /* 0x000000060b0b7210 */ /* 0x000fe20007ffe007 */
[----:B------:R-:W-:Y:S01]  /*3dd0*/  IMAD.IADD R30, R25, 0x1, R30 ;  /* 0x00000001191e7824 */ /* 0x000fe200078e021e */
[----:B------:R-:W-:Y:S02]  /*3de0*/  IADD3 R18, PT, PT, R20, R41, R10 ;  /* 0x0000002914127210 */ /* 0x000fe40007ffe00a */
[----:B------:R-:W-:-:S02]  /*3df0*/  IADD3 R44, PT, PT, R10, R44, R23 ;  /* 0x0000002c0a2c7210 */ /* 0x000fc40007ffe017 */
[----:B------:R-:W-:Y:S02]  /*3e00*/  LOP3.LUT R6, R6, R45, RZ, 0xfc, !PT ;  /* 0x0000002d06067212 */ /* 0x000fe400078efcff */
[----:B------:R-:W-:Y:S02]  /*3e10*/  SHF.R.U32.HI R10, RZ, 0x1, R12 ;  /* 0x00000001ff0a7819 */ /* 0x000fe4000001160c */
[----:B------:R-:W-:Y:S02]  /*3e20*/  SHF.R.U32.HI R7, RZ, 0x2, R45 ;  /* 0x00000002ff077819 */ /* 0x000fe4000001162d */
[----:B------:R-:W-:Y:S02]  /*3e30*/  SHF.R.U32.HI R33, RZ, 0x1, R6 ;  /* 0x00000001ff217819 */ /* 0x000fe40000011606 */
[----:B------:R-:W-:Y:S02]  /*3e40*/  LOP3.LUT R41, R10, 0x1, RZ, 0xc0, !PT ;  /* 0x000000010a297812 */ /* 0x000fe400078ec0ff */
[----:B------:R-:W-:-:S02]  /*3e50*/  LOP3.LUT R7, R7, 0x1, RZ, 0xc0, !PT ;  /* 0x0000000107077812 */ /* 0x000fc400078ec0ff */
[----:B------:R-:W-:Y:S01]  /*3e60*/  IADD3 R10, PT, PT, R14, R11, R13 ;  /* 0x0000000b0e0a7210 */ /* 0x000fe20007ffe00d */
[----:B------:R-:W-:Y:S01]  /*3e70*/  IMAD.IADD R11, R42, 0x1, R38 ;  /* 0x000000012a0b7824 */ /* 0x000fe200078e0226 */
[----:B------:R-:W-:Y:S02]  /*3e80*/  LOP3.LUT R48, R33, 0x1, RZ, 0xc0, !PT ;  /* 0x0000000121307812 */ /* 0x000fe400078ec0ff */
[C---:B------:R-:W-:Y:S02]  /*3e90*/  IADD3 R33, PT, PT, R41.reuse, R10, R7 ;  /* 0x0000000a29217210 */ /* 0x040fe40007ffe007 */
[----:B------:R-:W-:Y:S02]  /*3ea0*/  SHF.R.U32.HI R10, RZ, 0x2, R12 ;  /* 0x00000002ff0a7819 */ /* 0x000fe4000001160c */
[----:B------:R-:W-:Y:S02]  /*3eb0*/  IADD3 R48, PT, PT, R41, R48, R13 ;  /* 0x0000003029307210 */ /* 0x000fe40007ffe00d */
[----:B------:R-:W-:-:S02]  /*3ec0*/  SHF.R.U32.HI R13, RZ, 0x3, R6 ;  /* 0x00000003ff0d7819 */ /* 0x000fc40000011606 */
[----:B------:R-:W-:Y:S02]  /*3ed0*/  IADD3 R41, PT, PT, R42, R46, R21 ;  /* 0x0000002e2a297210 */ /* 0x000fe40007ffe015 */
[----:B------:R-:W-:Y:S02]  /*3ee0*/  LOP3.LUT R42, R10, 0x1, RZ, 0xc0, !PT ;  /* 0x000000010a2a7812 */ /* 0x000fe400078ec0ff */
[----:B------:R-:W-:Y:S02]  /*3ef0*/  LOP3.LUT R10, R13, 0x1, RZ, 0xc0, !PT ;  /* 0x000000010d0a7812 */ /* 0x000fe400078ec0ff */
[----:B------:R-:W-:Y:S01]  /*3f00*/  IADD3 R45, PT, PT, R15, R48, R14 ;  /* 0x000000300f2d7210 */ /* 0x000fe20007ffe00e */
[C---:B------:R-:W-:Y:S01]  /*3f10*/  IMAD.IADD R13, R42.reuse, 0x1, R33 ;  /* 0x000000012a0d7824 */ /* 0x040fe200078e0221 */
[----:B------:R-:W-:Y:S02]  /*3f20*/  IADD3 R40, PT, PT, R35, R40, R20 ;  /* 0x0000002823287210 */ /* 0x000fe40007ffe014 */
[----:B------:R-:W-:-:S02]  /*3f30*/  IADD3 R33, PT, PT, R42, R45, R10 ;  /* 0x0000002d2a217210 */ /* 0x000fc40007ffe00a */
[----:B------:R-:W-:Y:S02]  /*3f40*/  IADD3 R42, PT, PT, R42, R7, R14 ;  /* 0x000000072a2a7210 */ /* 0x000fe40007ffe00e */
[C---:B------:R-:W-:Y:S01]  /*3f50*/  IADD3 R14, PT, PT, R36.reuse, R37, R25 ;  /* 0x00000025240e7210 */ /* 0x040fe20007ffe019 */
[----:B------:R-:W-:Y:S01]  /*3f60*/  IMAD.IADD R36, R36, 0x1, R41 ;  /* 0x0000000124247824 */ /* 0x000fe200078e0229 */
[----:B------:R-:W-:Y:S01]  /*3f70*/  SHF.R.U32.HI R37, RZ, 0x8, R31 ;  /* 0x00000008ff257819 */ /* 0x000fe2000001161f */
[----:B------:R-:W-:Y:S01]  /*3f80*/  IMAD.IADD R41, R15, 0x1, R34 ;  /* 0x000000010f297824 */ /* 0x000fe200078e0222 */
[----:B------:R-:W-:Y:S01]  /*3f90*/  SHF.R.U32.HI R38, RZ, 0x3, R12 ;  /* 0x00000003ff267819 */ /* 0x000fe2000001160c */
[----:B------:R-:W-:Y:S01]  /*3fa0*/  IMAD.IADD R35, R35, 0x1, R14 ;  /* 0x0000000123237824 */ /* 0x000fe200078e020e */
[----:B------:R-:W-:Y:S02]  /*3fb0*/  LOP3.LUT R37, R37, 0x1, RZ, 0xc0, !PT ;  /* 0x0000000125257812 */ /* 0x000fe400078ec0ff */
[----:B------:R-:W-:-:S02]  /*3fc0*/  LOP3.LUT R38, R38, 0x1, RZ, 0xc0, !PT ;  /* 0x0000000126267812 */ /* 0x000fc400078ec0ff */
[C---:B------:R-:W-:Y:S01]  /*3fd0*/  IADD3 R44, PT, PT, R37.reuse, R44, R9 ;  /* 0x0000002c252c7210 */ /* 0x040fe20007ffe009 */
[----:B------:R-:W-:Y:S01]  /*3fe0*/  IMAD.IADD R14, R37, 0x1, R40 ;  /* 0x00000001250e7824 */ /* 0x000fe200078e0228 */
[----:B------:R-:W-:Y:S01]  /*3ff0*/  IADD3 R42, PT, PT, R16, R42, R15 ;  /* 0x0000002a102a7210 */ /* 0x000fe20007ffe00f */
[----:B------:R-:W-:Y:S01]  /*4000*/  IMAD.IADD R33, R38, 0x1, R33 ;  /* 0x0000000126217824 */ /* 0x000fe200078e0221 */
[----:B------:R-:W-:Y:S02]  /*4010*/  LEA.HI R37, R31, R44, RZ, 0x17 ;  /* 0x0000002c1f257211 */ /* 0x000fe400078fb8ff */
[----:B------:R-:W-:Y:S02]  /*4020*/  SHF.R.U32.HI R31, RZ, 0x4, R6 ;  /* 0x00000004ff1f7819 */ /* 0x000fe40000011606 */
[----:B------:R-:W-:Y:S02]  /*4030*/  SHF.R.U32.HI R34, RZ, 0x4, R12 ;  /* 0x00000004ff227819 */ /* 0x000fe4000001160c */
[----:B------:R-:W-:-:S02]  /*4040*/  LOP3.LUT R31, R31, 0x1, RZ, 0xc0, !PT ;  /* 0x000000011f1f7812 */ /* 0x000fc400078ec0ff */
[----:B------:R-:W-:Y:S02]  /*4050*/  SHF.R.U32.HI R40, RZ, 0x5, R6 ;  /* 0x00000005ff287819 */ /* 0x000fe40000011606 */
[----:B------:R-:W-:Y:S02]  /*4060*/  IADD3 R44, PT, PT, R38, R10, R15 ;  /* 0x0000000a262c7210 */ /* 0x000fe40007ffe00f */
[----:B------:R-:W-:Y:S02]  /*4070*/  LOP3.LUT R46, R34, 0x1, RZ, 0xc0, !PT ;  /* 0x00000001222e7812 */ /* 0x000fe400078ec0ff */
[----:B------:R-:W-:Y:S02]  /*4080*/  IADD3 R15, PT, PT, R38, R42, R31 ;  /* 0x0000002a260f7210 */ /* 0x000fe40007ffe01f */
[----:B------:R-:W-:Y:S02]  /*4090*/  LOP3.LUT R34, R40, 0x1, RZ, 0xc0, !PT ;  /* 0x0000000128227812 */ /* 0x000fe400078ec0ff */
[C---:B------:R-:W-:Y:S01]  /*40a0*/  IADD3 R45, PT, PT, R17.reuse, R44, R16 ;  /* 0x0000002c112d7210 */ /* 0x040fe20007ffe010 */
[----:B------:R-:W-:Y:S01]  /*40b0*/  IMAD.IADD R15, R46, 0x1, R15 ;  /* 0x000000012e0f7824 */ /* 0x000fe200078e020f */
[----:B------:R-:W-:Y:S01]  /*40c0*/  SHF.R.U32.HI R42, RZ, 0x5, R12 ;  /* 0x00000005ff2a7819 */ /* 0x000fe2000001160c */
[----:B------:R-:W-:Y:S01]  /*40d0*/  IMAD.IADD R44, R16, 0x1, R43 ;  /* 0x00000001102c7824 */ /* 0x000fe200078e022b */
[C---:B------:R-:W-:Y:S01]  /*40e0*/  IADD3 R40, PT, PT, R46.reuse, R45, R34 ;  /* 0x0000002d2e287210 */ /* 0x040fe20007ffe022 */
[----:B------:R-:W-:Y:S01]  /*40f0*/  IMAD.IADD R43, R17, 0x1, R28 ;  /* 0x00000001112b7824 */ /* 0x000fe200078e021c */
[----:B------:R-:W-:-:S02]  /*4100*/  IADD3 R46, PT, PT, R46, R31, R16 ;  /* 0x0000001f2e2e7210 */ /* 0x000fc40007ffe010 */
[----:B------:R-:W-:Y:S02]  /*4110*/  LOP3.LUT R42, R42, 0x1, RZ, 0xc0, !PT ;  /* 0x000000012a2a7812 */ /* 0x000fe400078ec0ff */
[----:B------:R-:W-:Y:S02]  /*4120*/  SHF.R.U32.HI R16, RZ, 0x6, R12 ;  /* 0x00000006ff107819 */ /* 0x000fe4000001160c */
[----:B------:R-:W-:Y:S02]  /*4130*/  SHF.R.U32.HI R45, RZ, 0x6, R6 ;  /* 0x00000006ff2d7819 */ /* 0x000fe40000011606 */
[--C-:B------:R-:W-:Y:S02]  /*4140*/  IADD3 R28, PT, PT, R21, R46, R17.reuse ;  /* 0x0000002e151c7210 */ /* 0x100fe40007ffe011 */
[----:B------:R-:W-:Y:S02]  /*4150*/  IADD3 R46, PT, PT, R42, R34, R17 ;  /* 0x000000222a2e7210 */ /* 0x000fe40007ffe011 */
[----:B------:R-:W-:-:S02]  /*4160*/  LOP3.LUT R16, R16, 0x1, RZ, 0xc0, !PT ;  /* 0x0000000110107812 */ /* 0x000fc400078ec0ff */
[----:B------:R-:W-:Y:S02]  /*4170*/  LOP3.LUT R17, R45, 0x1, RZ, 0xc0, !PT ;  /* 0x000000012d117812 */ /* 0x000fe400078ec0ff */
[C-C-:B------:R-:W-:Y:S02]  /*4180*/  IADD3 R45, PT, PT, R25.reuse, R46, R21.reuse ;  /* 0x0000002e192d7210 */ /* 0x140fe40007ffe015 */
[----:B------:R-:W-:Y:S02]  /*4190*/  IADD3 R21, PT, PT, R16, R17, R21 ;  /* 0x0000001110157210 */ /* 0x000fe40007ffe015 */
[----:B------:R-:W-:Y:S02]  /*41a0*/  IADD3 R47, PT, PT, R25, R22, R23 ;  /* 0x00000016192f7210 */ /* 0x000fe40007ffe017 */
[----:B------:R-:W-:Y:S02]  /*41b0*/  IADD3 R21, PT, PT, R20, R21, R25 ;  /* 0x0000001514157210 */ /* 0x000fe40007ffe019 */
[----:B------:R-:W-:-:S02]  /*41c0*/  SHF.R.U32.HI R22, RZ, 0x7, R12 ;  /* 0x00000007ff167819 */ /* 0x000fc4000001160c */
[----:B------:R-:W-:Y:S02]  /*41d0*/  LEA.HI R21, R24, R21, RZ, 0x19 ;  /* 0x0000001518157211 */ /* 0x000fe400078fc8ff */
[----:B------:R-:W-:Y:S02]  /*41e0*/  SHF.R.U32.HI R24, RZ, 0x6, R24 ;  /* 0x00000006ff187819 */ /* 0x000fe40000011618 */
[----:B------:R-:W-:Y:S02]  /*41f0*/  LOP3.LUT R22, R22, 0x1, RZ, 0xc0, !PT ;  /* 0x0000000116167812 */ /* 0x000fe400078ec0ff */
[----:B------:R-:W-:Y:S01]  /*4200*/  LOP3.LUT R49, R24, 0x1, RZ, 0xc0, !PT ;  /* 0x0000000118317812 */ /* 0x000fe200078ec0ff */
[----:B------:R-:W-:Y:S01]  /*4210*/  IMAD.IADD R24, R18, 0x1, R9 ;  /* 0x0000000112187824 */ /* 0x000fe200078e0209 */
[----:B------:R-:W-:Y:S01]  /*4220*/  ISETP.NE.AND P0, PT, R39, 0x3, PT ;  /* 0x000000032700780c */ /* 0x000fe20003f05270 */
[----:B------:R-:W-:Y:S01]  /*4230*/  IMAD.IADD R18, R12, 0x1, R19 ;  /* 0x000000010c127824 */ /* 0x000fe200078e0213 */
[----:B------:R-:W-:-:S02]  /*4240*/  IADD3 R25, PT, PT, R22, R49, R25 ;  /* 0x0000003116197210 */ /* 0x000fc40007ffe019 */
[----:B------:R-:W-:Y:S02]  /*4250*/  IADD3 R45, PT, PT, R16, R45, R49 ;  /* 0x0000002d102d7210 */ /* 0x000fe40007ffe031 */
[----:B------:R-:W-:Y:S02]  /*4260*/  IADD3 R25, PT, PT, R9, R25, R20 ;  /* 0x0000001909197210 */ /* 0x000fe40007ffe014 */
[----:B------:R-:W-:Y:S02]  /*4270*/  ISETP.NE.AND P1, PT, R41, 0x3, PT ;  /* 0x000000032900780c */ /* 0x000fe40003f25270 */
[----:B------:R-:W-:Y:S01]  /*4280*/  ISETP.NE.AND P2, PT, R44, 0x3, PT ;  /* 0x000000032c00780c */ /* 0x000fe20003f45270 */
[----:B------:R-:W-:Y:S02]  /*4290*/  IMAD.IADD R25, R25, 0x1, R8 ;  /* 0x0000000119197824 */ /* 0x000fe400078e0208 */
[----:B------:R-:W-:-:S03]  /*42a0*/  IMAD.MOV.U32 R8, RZ, RZ, 0x100 ;  /* 0x00000100ff087424 */ /* 0x000fc600078e00ff */
[----:B------:R-:W-:-:S04]  /*42b0*/  LEA.HI R25, R12, R25, RZ, 0x18 ;  /* 0x000000190c197211 */ /* 0x000fc800078fc0ff */
[----:B------:R-:W-:Y:S01]  /*42c0*/  LEA.HI R18, R18, R25, RZ, 0x17 ;  /* 0x0000001912127211 */ /* 0x000fe200078fb8ff */
[----:B------:R-:W-:Y:S06]  /*42d0*/  @!P0 BRA `(.L_x_86) ;  /* 0x00000000000c8947 */ /* 0x000fec0003800000 */
[----:B------:R-:W-:-:S13]  /*42e0*/  ISETP.NE.AND P0, PT, R39, 0x2, PT ;  /* 0x000000022700780c */ /* 0x000fda0003f05270 */
[----:B------:R-:W-:Y:S01]  /*42f0*/  @!P0 LOP3.LUT R8, R3, 0x100, RZ, 0xc0, !PT ;  /* 0x0000010003088812 */ /* 0x000fe200078ec0ff */
[----:B------:R-:W-:-:S07]  /*4300*/  @P0 IMAD.MOV.U32 R8, RZ, RZ, RZ ;  /* 0x000000ffff080224 */ /* 0x000fce00078e00ff */
.L_x_86:
[----:B------:R-:W-:Y:S05]  /*4310*/  BSYNC.RECONVERGENT B0 ;  /* 0x0000000000007941 */ /* 0x000fea0003800200 */
.L_x_85:
        /* <DEDUP_REMOVED lines=9> */
.L_x_88:
[----:B------:R-:W-:Y:S05]  /*43b0*/  BSYNC.RECONVERGENT B0 ;  /* 0x0000000000007941 */ /* 0x000fea0003800200 */
.L_x_87:
        /* <DEDUP_REMOVED lines=9> */
.L_x_90:
[----:B------:R-:W-:Y:S05]  /*4450*/  BSYNC.RECONVERGENT B0 ;  /* 0x0000000000007941 */ /* 0x000fea0003800200 */
.L_x_89:
[----:B------:R-:W0:Y:S01]  /*4460*/  LDC.64 R4, c[0x0][0x388] ;  /* 0x0000e200ff047b82 */ /* 0x000e220000000a00 */
[----:B------:R-:W-:Y:S01]  /*4470*/  ISETP.NE.AND P6, PT, R43, 0x3, PT ;  /* 0x000000032b00780c */ /* 0x000fe20003fc5270 */
[----:B------:R-:W-:Y:S01]  /*4480*/  IMAD.IADD R47, R20, 0x1, R47 ;  /* 0x00000001142f7824 */ /* 0x000fe200078e022f */
[----:B------:R-:W-:Y:S01]  /*4490*/  LOP3.LUT R9, R9, UR4, RZ, 0xfc, !PT ;  /* 0x0000000409097c12 */ /* 0x000fe2000f8efcff */
[----:B------:R-:W-:Y:S01]  /*44a0*/  UMOV UR4, URZ ;  /* 0x000000ff00047c82 */ /* 0x000fe20008000000 */
[----:B------:R-:W-:Y:S01]  /*44b0*/  BSSY.RECONVERGENT B0, `(.L_x_91) ;  /* 0x000000f000007945 */ /* 0x000fe20003800200 */
[----:B------:R-:W-:Y:S01]  /*44c0*/  LOP3.LUT R25, R8, R25, RZ, 0xfc, !PT ;  /* 0x0000001908197212 */ /* 0x000fe200078efcff */
[----:B------:R-:W-:Y:S01]  /*44d0*/  IMAD.IADD R40, R42, 0x1, R40 ;  /* 0x000000012a287824 */ /* 0x000fe200078e0228 */
[----:B------:R-:W-:Y:S01]  /*44e0*/  ISETP.NE.AND P0, PT, R29, 0x3, PT ;  /* 0x000000031d00780c */ /* 0x000fe20003f05270 */
[----:B------:R-:W-:Y:S01]  /*44f0*/  IMAD.MOV.U32 R8, RZ, RZ, 0x800 ;  /* 0x00000800ff087424 */ /* 0x000fe200078e00ff */
[----:B------:R-:W-:-:S02]  /*4500*/  ISETP.NE.AND P1, PT, R32, 0x3, PT ;  /* 0x000000032000780c */ /* 0x000fc40003f25270 */
[----:B------:R-:W-:Y:S02]  /*4510*/  ISETP.NE.AND P2, PT, R26, 0x3, PT ;  /* 0x000000031a00780c */ /* 0x000fe40003f45270 */
[----:B------:R-:W-:Y:S02]  /*4520*/  ISETP.NE.AND P3, PT, R30, 0x3, PT ;  /* 0x000000031e00780c */ /* 0x000fe40003f65270 */
[----:B------:R-:W-:Y:S02]  /*4530*/  ISETP.NE.AND P4, PT, R47, 0x3, PT ;  /* 0x000000032f00780c */ /* 0x000fe40003f85270 */
[----:B------:R-:W-:Y:S02]  /*4540*/  ISETP.NE.AND P5, PT, R24, 0x3, PT ;  /* 0x000000031800780c */ /* 0x000fe40003fa5270 */
[----:B------:R-:W-:Y:S01]  /*4550*/  IADD3 R19, PT, PT, R42, R28, R17 ;  /* 0x0000001c2a137210 */ /* 0x000fe20007ffe011 */
[----:B------:R-:W-:Y:S10]  /*4560*/  @!P6 BRA `(.L_x_92) ;  /* 0x00000000000ce947 */ /* 0x000ff40003800000 */
[----:B------:R-:W-:-:S13]  /*4570*/  ISETP.NE.AND P6, PT, R43, 0x2, PT ;  /* 0x000000022b00780c */ /* 0x000fda0003fc5270 */
[----:B------:R-:W-:Y:S01]  /*4580*/  @!P6 LOP3.LUT R8, R3, 0x800, RZ, 0xc0, !PT ;  /* 0x000008000308e812 */ /* 0x000fe200078ec0ff */
[----:B------:R-:W-:-:S07]  /*4590*/  @P6 IMAD.MOV.U32 R8, RZ, RZ, RZ ;  /* 0x000000ffff086224 */ /* 0x000fce00078e00ff */
.L_x_92:
[----:B------:R-:W-:Y:S05]  /*45a0*/  BSYNC.RECONVERGENT B0 ;  /* 0x0000000000007941 */ /* 0x000fea0003800200 */
.L_x_91:
        /* <DEDUP_REMOVED lines=9> */
.L_x_94:
[----:B------:R-:W-:Y:S05]  /*4640*/  BSYNC.RECONVERGENT B0 ;  /* 0x0000000000007941 */ /* 0x000fea0003800200 */
.L_x_93:
        /* <DEDUP_REMOVED lines=9> */
.L_x_96:
[----:B------:R-:W-:Y:S05]  /*46e0*/  BSYNC.RECONVERGENT B0 ;  /* 0x0000000000007941 */ /* 0x000fea0003800200 */
.L_x_95:
        /* <DEDUP_REMOVED lines=9> */
.L_x_98:
[----:B------:R-:W-:Y:S05]  /*4780*/  BSYNC.RECONVERGENT B0 ;  /* 0x0000000000007941 */ /* 0x000fea0003800200 */
.L_x_97:
        /* <DEDUP_REMOVED lines=10> */
.L_x_100:
[----:B------:R-:W-:Y:S05]  /*4830*/  BSYNC.RECONVERGENT B0 ;  /* 0x0000000000007941 */ /* 0x000fea0003800200 */
.L_x_99:
[----:B------:R-:W-:Y:S01]  /*4840*/  UMOV UR4, URZ ;  /* 0x000000ff00047c82 */ /* 0x000fe20008000000 */
[----:B------:R-:W-:Y:S01]  /*4850*/  BSSY.RECONVERGENT B0, `(.L_x_101) ;  /* 0x0000008000007945 */ /* 0x000fe20003800200 */
[----:B------:R-:W-:Y:S01]  /*4860*/  LOP3.LUT R25, R8, R25, RZ, 0xfc, !PT ;  /* 0x0000001908197212 */ /* 0x000fe200078efcff */
[----:B------:R-:W-:Y:S01]  /*4870*/  IMAD.MOV.U32 R8, RZ, RZ, 0x10000 ;  /* 0x00010000ff087424 */ /* 0x000fe200078e00ff */
[----:B------:R-:W-:Y:S01]  /*4880*/  LOP3.LUT R39, R9, R39, RZ, 0xfc, !PT ;  /* 0x0000002709277212 */ /* 0x000fe200078efcff */
[----:B------:R-:W-:Y:S06]  /*4890*/  @!P0 BRA `(.L_x_102) ;  /* 0x00000000000c8947 */ /* 0x000fec0003800000 */
[----:B------:R-:W-:-:S13]  /*48a0*/  ISETP.NE.AND P0, PT, R29, 0x2, PT ;  /* 0x000000021d00780c */ /* 0x000fda0003f05270 */
[----:B------:R-:W-:Y:S01]  /*48b0*/  @!P0 LOP3.LUT R8, R3, 0x10000, RZ, 0xc0, !PT ;  /* 0x0001000003088812 */ /* 0x000fe200078ec0ff */
[----:B------:R-:W-:-:S07]  /*48c0*/  @P0 IMAD.MOV.U32 R8, RZ, RZ, RZ ;  /* 0x000000ffff080224 */ /* 0x000fce00078e00ff */
.L_x_102:
[----:B------:R-:W-:Y:S05]  /*48d0*/  BSYNC.RECONVERGENT B0 ;  /* 0x0000000000007941 */ /* 0x000fea0003800200 */
.L_x_101:
        /* <DEDUP_REMOVED lines=9> */
.L_x_104:
[----:B------:R-:W-:Y:S05]  /*4970*/  BSYNC.RECONVERGENT B0 ;  /* 0x0000000000007941 */ /* 0x000fea0003800200 */
.L_x_103:
        /* <DEDUP_REMOVED lines=8> */
[----:B------:R-:W-:Y:S01]  /*4a00*/  IMAD.IADD R45, R22, 0x1, R45 ;  /* 0x00000001162d7824 */ /* 0x000fe200078e022d */
[----:B------:R-:W-:Y:S01]  /*4a10*/  ISETP.NE.AND P1, PT, R11, 0x3, PT ;  /* 0x000000030b00780c */ /* 0x000fe20003f25270 */
[----:B------:R-:W-:Y:S01]  /*4a20*/  IMAD.MOV.U32 R8, RZ, RZ, 0x40000 ;  /* 0x00040000ff087424 */ /* 0x000fe200078e00ff */
[----:B------:R-:W-:-:S02]  /*4a30*/  ISETP.NE.AND P2, PT, R36, 0x3, PT ;  /* 0x000000032400780c */ /* 0x000fc40003f45270 */
[----:B------:R-:W-:Y:S02]  /*4a40*/  ISETP.NE.AND P3, PT, R35, 0x3, PT ;  /* 0x000000032300780c */ /* 0x000fe40003f65270 */
[----:B------:R-:W-:Y:S02]  /*4a50*/  ISETP.NE.AND P4, PT, R14, 0x3, PT ;  /* 0x000000030e00780c */ /* 0x000fe40003f85270 */
[----:B------:R-:W-:Y:S02]  /*4a60*/  ISETP.NE.AND P5, PT, R37, 0x3, PT ;  /* 0x000000032500780c */ /* 0x000fe40003fa5270 */
[----:B------:R-:W-:Y:S01]  /*4a70*/  LEA.HI R12, R12, R21, RZ, 0x18 ;  /* 0x000000150c0c7211 */ /* 0x000fe200078fc0ff */
[----:B------:R-:W-:Y:S10]  /*4a80*/  @!P6 BRA `(.L_x_106) ;  /* 0x00000000000ce947 */ /* 0x000ff40003800000 */
[----:B------:R-:W-:-:S13]  /*4a90*/  ISETP.NE.AND P6, PT, R27, 0x2, PT ;  /* 0x000000021b00780c */ /* 0x000fda0003fc5270 */
[----:B------:R-:W-:Y:S01]  /*4aa0*/  @!P6 LOP3.LUT R8, R3, 0x40000, RZ, 0xc0, !PT ;  /* 0x000400000308e812 */ /* 0x000fe200078ec0ff */
[----:B------:R-:W-:-:S07]  /*4ab0*/  @P6 IMAD.MOV.U32 R8, RZ, RZ, RZ ;  /* 0x000000ffff086224 */ /* 0x000fce00078e00ff */
.L_x_106:
[----:B------:R-:W-:Y:S05]  /*4ac0*/  BSYNC.RECONVERGENT B0 ;  /* 0x0000000000007941 */ /* 0x000fea0003800200 */
.L_x_105:
        /* <DEDUP_REMOVED lines=9> */
.L_x_108:
[----:B------:R-:W-:Y:S05]  /*4b60*/  BSYNC.RECONVERGENT B0 ;  /* 0x0000000000007941 */ /* 0x000fea0003800200 */
.L_x_107:
        /* <DEDUP_REMOVED lines=9> */
.L_x_110:
[----:B------:R-:W-:Y:S05]  /*4c00*/  BSYNC.RECONVERGENT B0 ;  /* 0x0000000000007941 */ /* 0x000fea0003800200 */
.L_x_109:
        /* <DEDUP_REMOVED lines=9> */
.L_x_112:
[----:B------:R-:W-:Y:S05]  /*4ca0*/  BSYNC.RECONVERGENT B0 ;  /* 0x0000000000007941 */ /* 0x000fea0003800200 */
.L_x_111:
        /* <DEDUP_REMOVED lines=9> */
.L_x_114:
[----:B------:R-:W-:Y:S05]  /*4d40*/  BSYNC.RECONVERGENT B0 ;  /* 0x0000000000007941 */ /* 0x000fea0003800200 */
.L_x_113:
        /* <DEDUP_REMOVED lines=10> */
.L_x_116:
[----:B------:R-:W-:Y:S05]  /*4df0*/  BSYNC.RECONVERGENT B0 ;  /* 0x0000000000007941 */ /* 0x000fea0003800200 */
.L_x_115:
[----:B------:R-:W-:Y:S01]  /*4e00*/  UMOV UR4, URZ ;  /* 0x000000ff00047c82 */ /* 0x000fe20008000000 */
[----:B------:R-:W-:Y:S01]  /*4e10*/  BSSY.RECONVERGENT B0, `(.L_x_117) ;  /* 0x0000007000007945 */ /* 0x000fe20003800200 */
[----:B------:R-:W-:-:S03]  /*4e20*/  IMAD.MOV.U32 R11, RZ, RZ, 0x1000000 ;  /* 0x01000000ff0b7424 */ /* 0x000fc600078e00ff */
[----:B------:R-:W-:Y:S05]  /*4e30*/  @!P0 BRA `(.L_x_118) ;  /* 0x0000000000108947 */ /* 0x000fea0003800000 */
[----:B------:R-:W-:-:S13]  /*4e40*/  ISETP.NE.AND P0, PT, R13, 0x2, PT ;  /* 0x000000020d00780c */ /* 0x000fda0003f05270 */
[----:B------:R-:W-:-:S05]  /*4e50*/  @!P0 IMAD.SHL.U32 R6, R6, 0x800000, RZ ;  /* 0x0080000006068824 */ /* 0x000fca00078e00ff */
[----:B------:R-:W-:Y:S01]  /*4e60*/  @!P0 LOP3.LUT R11, R6, 0x1000000, RZ, 0xc0, !PT ;  /* 0x01000000060b8812 */ /* 0x000fe200078ec0ff */
[----:B------:R-:W-:-:S07]  /*4e70*/  @P0 IMAD.MOV.U32 R11, RZ, RZ, RZ ;  /* 0x000000ffff0b0224 */ /* 0x000fce00078e00ff */
.L_x_118:
[----:B------:R-:W-:Y:S05]  /*4e80*/  BSYNC.RECONVERGENT B0 ;  /* 0x0000000000007941 */ /* 0x000fea0003800200 */
.L_x_117:
[----:B------:R-:W-:Y:S01]  /*4e90*/  ISETP.NE.AND P6, PT, R33, 0x3, PT ;  /* 0x000000032100780c */ /* 0x000fe20003fc5270 */
[----:B------:R-:W-:Y:S01]  /*4ea0*/  BSSY.RECONVERGENT B0, `(.L_x_119) ;  /* 0x0000012000007945 */ /* 0x000fe20003800200 */
[----:B------:R-:W-:Y:S01]  /*4eb0*/  LOP3.LUT R6, R9, R39, RZ, 0xfc, !PT ;  /* 0x0000002709067212 */ /* 0x000fe200078efcff */
[----:B------:R-:W-:Y:S01]  /*4ec0*/  IMAD.MOV.U32 R9, RZ, RZ, 0x2000000 ;  /* 0x02000000ff097424 */ /* 0x000fe200078e00ff */
[----:B------:R-:W-:Y:S01]  /*4ed0*/  LOP3.LUT R25, R8, R25, RZ, 0xfc, !PT ;  /* 0x0000001908197212 */ /* 0x000fe200078efcff */
[----:B------:R-:W-:Y:S01]  /*4ee0*/  IMAD.MOV.U32 R8, RZ, RZ, 0x0 ;  /* 0x00000000ff087424 */ /* 0x000fe200078e00ff */
[----:B------:R-:W-:Y:S02]  /*4ef0*/  ISETP.NE.AND P0, PT, R15, 0x3, PT ;  /* 0x000000030f00780c */ /* 0x000fe40003f05270 */
[----:B------:R-:W-:Y:S02]  /*4f00*/  ISETP.NE.AND P1, PT, R18, 0x3, PT ;  /* 0x000000031200780c */ /* 0x000fe40003f25270 */
[----:B------:R-:W-:-:S02]  /*4f10*/  ISETP.NE.AND P2, PT, R40, 0x3, PT ;  /* 0x000000032800780c */ /* 0x000fc40003f45270 */
[----:B------:R-:W-:Y:S02]  /*4f20*/  ISETP.NE.AND P3, PT, R19, 0x3, PT ;  /* 0x000000031300780c */ /* 0x000fe40003f65270 */
[----:B------:R-:W-:Y:S02]  /*4f30*/  ISETP.NE.AND P4, PT, R45, 0x3, PT ;  /* 0x000000032d00780c */ /* 0x000fe40003f85270 */
[----:B------:R-:W-:Y:S02]  /*4f40*/  ISETP.NE.AND P5, PT, R12, 0x3, PT ;  /* 0x000000030c00780c */ /* 0x000fe40003fa5270 */
[----:B------:R-:W-:Y:S02]  /*4f50*/  LOP3.LUT R11, R11, R6, RZ, 0xfc, !PT ;  /* 0x000000060b0b7212 */ /* 0x000fe400078efcff */
[----:B------:R-:W-:Y:S01]  /*4f60*/  LOP3.LUT R25, R25, UR4, RZ, 0xfc, !PT ;  /* 0x0000000419197c12 */ /* 0x000fe2000f8efcff */
[----:B------:R-:W-:Y:S08]  /*4f70*/  @!P6 BRA `(.L_x_120) ;  /* 0x000000000010e947 */ /* 0x000ff00003800000 */
[----:B------:R-:W-:-:S13]  /*4f80*/  ISETP.NE.AND P6, PT, R33, 0x2, PT ;  /* 0x000000022100780c */ /* 0x000fda0003fc5270 */
[----:B------:R-:W-:Y:S02]  /*4f90*/  @!P6 IMAD.SHL.U32 R9, R7, 0x2000000, RZ ;  /* 0x020000000709e824 */ /* 0x000fe400078e00ff */
[----:B------:R-:W-:Y:S01]  /*4fa0*/  @!P6 IMAD.MOV.U32 R8, RZ, RZ, RZ ;  /* 0x000000ffff08e224 */ /* 0x000fe200078e00ff */
[----:B------:R-:W-:-:S07]  /*4fb0*/  @P6 CS2R R8, SRZ ;  /* 0x0000000000086805 */ /* 0x000fce000001ff00 */
.L_x_120:
[----:B------:R-:W-:Y:S05]  /*4fc0*/  BSYNC.RECONVERGENT B0 ;  /* 0x0000000000007941 */ /* 0x000fea0003800200 */
.L_x_119:
[----:B------:R-:W-:Y:S01]  /*4fd0*/  BSSY.RECONVERGENT B0, `(.L_x_121) ;  /* 0x000000a000007945 */ /* 0x000fe20003800200 */
[----:B------:R-:W-:Y:S01]  /*4fe0*/  LOP3.LUT R25, R8, R25, RZ, 0xfc, !PT ;  /* 0x0000001908197212 */ /* 0x000fe200078efcff */
[----:B------:R-:W-:Y:S01]  /*4ff0*/  IMAD.MOV.U32 R6, RZ, RZ, 0x0 ;  /* 0x00000000ff067424 */ /* 0x000fe200078e00ff */
[----:B------:R-:W-:Y:S01]  /*5000*/  LOP3.LUT R11, R9, R11, RZ, 0xfc, !PT ;  /* 0x0000000b090b7212 */ /* 0x000fe200078efcff */
[----:B------:R-:W-:Y:S01]  /*5010*/  IMAD.MOV.U32 R7, RZ, RZ, 0x4000000 ;  /* 0x04000000ff077424 */ /* 0x000fe200078e00ff */
[----:B------:R-:W-:Y:S06]  /*5020*/  @!P0 BRA `(.L_x_122) ;  /* 0x0000000000108947 */ /* 0x000fec0003800000 */
[----:B------:R-:W-:-:S13]  /*5030*/  ISETP.NE.AND P0, PT, R15, 0x2, PT ;  /* 0x000000020f00780c */ /* 0x000fda0003f05270 */
[----:B------:R-:W-:Y:S02]  /*5040*/  @!P0 IMAD.SHL.U32 R7, R10, 0x4000000, RZ ;  /* 0x040000000a078824 */ /* 0x000fe400078e00ff */
[----:B------:R-:W-:Y:S01]  /*5050*/  @!P0 IMAD.MOV.U32 R6, RZ, RZ, RZ ;  /* 0x000000ffff068224 */ /* 0x000fe200078e00ff */
[----:B------:R-:W-:-:S07]  /*5060*/  @P0 CS2R R6, SRZ ;  /* 0x0000000000060805 */ /* 0x000fce000001ff00 */
.L_x_122:
[----:B------:R-:W-:Y:S05]  /*5070*/  BSYNC.RECONVERGENT B0 ;  /* 0x0000000000007941 */ /* 0x000fea0003800200 */
.L_x_121:
        /* <DEDUP_REMOVED lines=10> */
.L_x_124:
[----:B------:R-:W-:Y:S05]  /*5120*/  BSYNC.RECONVERGENT B0 ;  /* 0x0000000000007941 */ /* 0x000fea0003800200 */
.L_x_123:
        /* <DEDUP_REMOVED lines=10> */
.L_x_126:
[----:B------:R-:W-:Y:S05]  /*51d0*/  BSYNC.RECONVERGENT B0 ;  /* 0x0000000000007941 */ /* 0x000fea0003800200 */
.L_x_125:
        /* <DEDUP_REMOVED lines=10> */
.L_x_128:
[----:B------:R-:W-:Y:S05]  /*5280*/  BSYNC.RECONVERGENT B0 ;  /* 0x0000000000007941 */ /* 0x000fea0003800200 */
.L_x_127:
        /* <DEDUP_REMOVED lines=9> */
.L_x_130:
[----:B------:R-:W-:Y:S05]  /*5320*/  BSYNC.RECONVERGENT B0 ;  /* 0x0000000000007941 */ /* 0x000fea0003800200 */
.L_x_129:
[----:B------:R-:W-:Y:S01]  /*5330*/  LOP3.LUT R25, R25, UR4, RZ, 0xfc, !PT ;  /* 0x0000000419197c12 */ /* 0x000fe2000f8efcff */
[----:B------:R-:W-:Y:S01]  /*5340*/  UMOV UR4, URZ ;  /* 0x000000ff00047c82 */ /* 0x000fe20008000000 */
[----:B------:R-:W-:Y:S01]  /*5350*/  BSSY.RECONVERGENT B0, `(.L_x_131) ;  /* 0x0000007000007945 */ /* 0x000fe20003800200 */
[----:B------:R-:W-:Y:S01]  /*5360*/  LOP3.LUT R11, R6, R11, RZ, 0xfc, !PT ;  /* 0x0000000b060b7212 */ /* 0x000fe200078efcff */
[----:B------:R-:W-:Y:S02]  /*5370*/  IMAD.MOV.U32 R6, RZ, RZ, -0x80000000 ;  /* 0x80000000ff067424 */ /* 0x000fe400078e00ff */
[----:B------:R-:W-:Y:S05]  /*5380*/  @!P1 BRA `(.L_x_132) ;  /* 0x00000000000c9947 */ /* 0x000fea0003800000 */
[----:B------:R-:W-:-:S13]  /*5390*/  ISETP.NE.AND P0, PT, R18, 0x2, PT ;  /* 0x000000021200780c */ /* 0x000fda0003f05270 */
[----:B------:R-:W-:Y:S01]  /*53a0*/  @!P0 LOP3.LUT R6, R3, 0x80000000, RZ, 0xc0, !PT ;  /* 0x8000000003068812 */ /* 0x000fe200078ec0ff */
[----:B------:R-:W-:-:S07]  /*53b0*/  @P0 IMAD.MOV.U32 R6, RZ, RZ, RZ ;  /* 0x000000ffff060224 */ /* 0x000fce00078e00ff */
.L_x_132:
[----:B------:R-:W-:Y:S05]  /*53c0*/  BSYNC.RECONVERGENT B0 ;  /* 0x0000000000007941 */ /* 0x000fea0003800200 */
.L_x_131:
[----:B------:R-:W-:Y:S01]  /*53d0*/  LOP3.LUT R2, R25, UR4, RZ, 0xfc, !PT ;  /* 0x0000000419027c12 */ /* 0x000fe2000f8efcff */
[----:B0-----:R-:W-:Y:S01]  /*53e0*/  IMAD.WIDE R4, R0, 0x8, R4 ;  /* 0x0000000800047825 */ /* 0x001fe200078e0204 */
[----:B------:R-:W-:-:S05]  /*53f0*/  LOP3.LUT R3, R6, R11, RZ, 0xfc, !PT ;  /* 0x0000000b06037212 */ /* 0x000fca00078efcff */
[----:B------:R-:W-:Y:S01]  /*5400*/  STG.E.64 desc[UR6][R4.64], R2 ;  /* 0x0000000204007986 */ /* 0x000fe2000c101b06 */
[----:B------:R-:W-:Y:S05]  /*5410*/  EXIT ;  /* 0x000000000000794d */ /* 0x000fea0003800000 */
.L_x_133:
[----:B------:R-:W-:-:S00]  /*5420*/  BRA `(.L_x_133) ;  /* 0xfffffffc00fc7947 */ /* 0x000fc0000383ffff */
[----:B------:R-:W-:-:S00]  /*5430*/  NOP ;  /* 0x0000000000007918 */ /* 0x000fc00000000000 */
        /* <DEDUP_REMOVED lines=12> */
.L_x_134:


//--------------------- .nv.shared.reserved.0     --------------------------
	.section	.nv.shared.reserved.0,"aw",@nobits
	.weak		__nv_reservedSMEM_offset_0_alias
	.size		__nv_reservedSMEM_offset_0_alias, 0, 64
	.other		__nv_reservedSMEM_offset_0_alias,@"STO_CUDA_RESERVED_SHARED STV_DEFAULT"
__nv_reservedSMEM_offset_0_alias:
	.zero		0
	.zero		64


//--------------------- .nv.constant0._Z19game_of_life_kernelPKmPmi --------------------------
	.section	.nv.constant0._Z19game_of_life_kernelPKmPmi,"a",@progbits
	.sectionflags	@""
	.align	4
.nv.constant0._Z19game_of_life_kernelPKmPmi:
	.zero		916


//--------------------- SYMBOLS --------------------------

	.type		.nv.reservedSmem.offset0,@object
	.size		.nv.reservedSmem.offset0,0x4
